//
// Generated by NVIDIA NVVM Compiler
//
// Compiler Build ID: CL-36424714
// Cuda compilation tools, release 13.0, V13.0.88
// Based on NVVM 20.0.0
//

.version 9.0
.target sm_100
.address_size 64

	// .globl	to_jpeg_cuda
.global .align 4 .b8 mpeg_min[8] = {16, 0, 0, 0, 16};
.global .align 4 .b8 mpeg_max[8] = {235, 0, 0, 0, 240};
.global .align 4 .b8 jpeg_min[8] = {0, 0, 0, 0, 1};
.global .align 4 .b8 jpeg_max[8] = {255, 0, 0, 0, 255};
.global .align 4 .b8 mpeg_min_16[8] = {0, 4, 0, 0, 0, 4};
.global .align 4 .b8 mpeg_max_16[8] = {192, 58, 0, 0, 0, 60};
.global .align 4 .b8 jpeg_min_16[8] = {0, 0, 0, 0, 64};
.global .align 4 .b8 jpeg_max_16[8] = {255, 255, 0, 0, 255, 255};

.visible .entry to_jpeg_cuda(
	.param .u64 .ptr .align 1 to_jpeg_cuda_param_0,
	.param .u64 .ptr .align 1 to_jpeg_cuda_param_1,
	.param .u32 to_jpeg_cuda_param_2,
	.param .u32 to_jpeg_cuda_param_3
)
{
	.reg .pred 	%p<3>;
	.reg .b16 	%rs<2>;
	.reg .b32 	%r<27>;
	.reg .b64 	%rd<14>;

	ld.param.u64 	%rd2, [to_jpeg_cuda_param_0];
	ld.param.u64 	%rd1, [to_jpeg_cuda_param_1];
	ld.param.u32 	%r7, [to_jpeg_cuda_param_2];
	ld.param.u32 	%r6, [to_jpeg_cuda_param_3];
	cvta.to.global.u64 	%rd3, %rd2;
	mov.u32 	%r8, %ctaid.x;
	mov.u32 	%r9, %ntid.x;
	mov.u32 	%r10, %tid.x;
	mad.lo.s32 	%r11, %r8, %r9, %r10;
	mov.u32 	%r12, %ctaid.y;
	mov.u32 	%r13, %ntid.y;
	mov.u32 	%r14, %tid.y;
	mad.lo.s32 	%r15, %r12, %r13, %r14;
	mad.lo.s32 	%r1, %r7, %r15, %r11;
	cvt.s64.s32 	%rd4, %r1;
	add.s64 	%rd5, %rd3, %rd4;
	ld.global.u8 	%rs1, [%rd5];
	mul.wide.u16 	%r2, %rs1, 128;
	setp.eq.s32 	%p1, %r6, 0;
	@%p1 bra 	$L__BB0_2;
	min.u32 	%r16, %r2, 30775;
	mad.lo.s32 	%r17, %r16, 4663, -9289992;
	shr.s32 	%r26, %r17, 12;
	bra.uni 	$L__BB0_3;
$L__BB0_2:
	min.u32 	%r18, %r2, 30189;
	mad.lo.s32 	%r19, %r18, 19077, -39057361;
	shr.s32 	%r26, %r19, 14;
$L__BB0_3:
	cvta.to.global.u64 	%rd7, %rd1;
	add.s32 	%r20, %r26, 64;
	shr.s32 	%r21, %r20, 7;
	mul.wide.s32 	%rd8, %r6, 4;
	mov.u64 	%rd9, jpeg_min;
	add.s64 	%rd10, %rd9, %rd8;
	ld.global.u32 	%r22, [%rd10];
	mov.u64 	%rd11, jpeg_max;
	add.s64 	%rd12, %rd11, %rd8;
	ld.global.u32 	%r23, [%rd12];
	setp.lt.s32 	%p2, %r21, %r22;
	min.s32 	%r24, %r21, %r23;
	selp.b32 	%r25, %r22, %r24, %p2;
	add.s64 	%rd13, %rd7, %rd4;
	st.global.u8 	[%rd13], %r25;
	ret;

}
	// .globl	to_mpeg_cuda
.visible .entry to_mpeg_cuda(
	.param .u64 .ptr .align 1 to_mpeg_cuda_param_0,
	.param .u64 .ptr .align 1 to_mpeg_cuda_param_1,
	.param .u32 to_mpeg_cuda_param_2,
	.param .u32 to_mpeg_cuda_param_3
)
{
	.reg .pred 	%p<3>;
	.reg .b32 	%r<25>;
	.reg .b64 	%rd<14>;

	ld.param.u64 	%rd2, [to_mpeg_cuda_param_0];
	ld.param.u64 	%rd1, [to_mpeg_cuda_param_1];
	ld.param.u32 	%r7, [to_mpeg_cuda_param_2];
	ld.param.u32 	%r6, [to_mpeg_cuda_param_3];
	cvta.to.global.u64 	%rd3, %rd2;
	mov.u32 	%r8, %ctaid.x;
	mov.u32 	%r9, %ntid.x;
	mov.u32 	%r10, %tid.x;
	mad.lo.s32 	%r11, %r8, %r9, %r10;
	mov.u32 	%r12, %ctaid.y;
	mov.u32 	%r13, %ntid.y;
	mov.u32 	%r14, %tid.y;
	mad.lo.s32 	%r15, %r12, %r13, %r14;
	mad.lo.s32 	%r1, %r7, %r15, %r11;
	cvt.s64.s32 	%rd4, %r1;
	add.s64 	%rd5, %rd3, %rd4;
	ld.global.u8 	%r2, [%rd5];
	setp.eq.s32 	%p1, %r6, 0;
	@%p1 bra 	$L__BB1_2;
	mad.lo.s32 	%r16, %r2, 230272, 4081085;
	shr.u32 	%r24, %r16, 11;
	bra.uni 	$L__BB1_3;
$L__BB1_2:
	mad.lo.s32 	%r17, %r2, 1801088, 33561947;
	shr.u32 	%r24, %r17, 14;
$L__BB1_3:
	cvta.to.global.u64 	%rd7, %rd1;
	add.s32 	%r18, %r24, 64;
	shr.u32 	%r19, %r18, 7;
	mul.wide.s32 	%rd8, %r6, 4;
	mov.u64 	%rd9, mpeg_min;
	add.s64 	%rd10, %rd9, %rd8;
	ld.global.u32 	%r20, [%rd10];
	mov.u64 	%rd11, mpeg_max;
	add.s64 	%rd12, %rd11, %rd8;
	ld.global.u32 	%r21, [%rd12];
	setp.lt.s32 	%p2, %r19, %r20;
	min.s32 	%r22, %r19, %r21;
	selp.b32 	%r23, %r20, %r22, %p2;
	add.s64 	%rd13, %rd7, %rd4;
	st.global.u8 	[%rd13], %r23;
	ret;

}
	// .globl	to_jpeg_cuda_16
.visible .entry to_jpeg_cuda_16(
	.param .u64 .ptr .align 1 to_jpeg_cuda_16_param_0,
	.param .u64 .ptr .align 1 to_jpeg_cuda_16_param_1,
	.param .u32 to_jpeg_cuda_16_param_2,
	.param .u32 to_jpeg_cuda_16_param_3
)
{
	.reg .pred 	%p<3>;
	.reg .b16 	%rs<2>;
	.reg .b32 	%r<34>;
	.reg .b64 	%rd<14>;

	ld.param.u64 	%rd2, [to_jpeg_cuda_16_param_0];
	ld.param.u64 	%rd1, [to_jpeg_cuda_16_param_1];
	ld.param.u32 	%r6, [to_jpeg_cuda_16_param_2];
	ld.param.u32 	%r5, [to_jpeg_cuda_16_param_3];
	cvta.to.global.u64 	%rd3, %rd2;
	mov.u32 	%r7, %ctaid.x;
	mov.u32 	%r8, %ntid.x;
	mov.u32 	%r9, %tid.x;
	mad.lo.s32 	%r10, %r7, %r8, %r9;
	mov.u32 	%r11, %ctaid.y;
	mov.u32 	%r12, %ntid.y;
	mov.u32 	%r13, %tid.y;
	mad.lo.s32 	%r14, %r11, %r12, %r13;
	shr.u32 	%r15, %r6, 31;
	add.s32 	%r16, %r6, %r15;
	shr.s32 	%r17, %r16, 1;
	mad.lo.s32 	%r1, %r17, %r14, %r10;
	mul.wide.s32 	%rd4, %r1, 2;
	add.s64 	%rd5, %rd3, %rd4;
	ld.global.u16 	%rs1, [%rd5];
	setp.eq.s32 	%p1, %r5, 0;
	@%p1 bra 	$L__BB2_2;
	mul.wide.u16 	%r18, %rs1, -1;
	add.s32 	%r19, %r18, -4194240;
	mul.hi.s32 	%r20, %r19, 1146518903;
	shr.u32 	%r21, %r20, 31;
	shr.s32 	%r22, %r20, 8;
	add.s32 	%r33, %r22, %r21;
	bra.uni 	$L__BB2_3;
$L__BB2_2:
	mul.wide.u16 	%r23, %rs1, -1;
	add.s32 	%r24, %r23, -4194240;
	mul.hi.s32 	%r25, %r24, -1784666775;
	add.s32 	%r26, %r25, %r24;
	shr.u32 	%r27, %r26, 31;
	shr.s32 	%r28, %r26, 9;
	add.s32 	%r33, %r28, %r27;
$L__BB2_3:
	cvta.to.global.u64 	%rd6, %rd1;
	mul.wide.s32 	%rd7, %r5, 4;
	mov.u64 	%rd8, jpeg_min_16;
	add.s64 	%rd9, %rd8, %rd7;
	ld.global.u32 	%r29, [%rd9];
	mov.u64 	%rd10, jpeg_max_16;
	add.s64 	%rd11, %rd10, %rd7;
	ld.global.u32 	%r30, [%rd11];
	setp.lt.s32 	%p2, %r33, %r29;
	min.s32 	%r31, %r33, %r30;
	selp.b32 	%r32, %r29, %r31, %p2;
	add.s64 	%rd13, %rd6, %rd4;
	st.global.u16 	[%rd13], %r32;
	ret;

}
	// .globl	to_mpeg_cuda_16
.visible .entry to_mpeg_cuda_16(
	.param .u64 .ptr .align 1 to_mpeg_cuda_16_param_0,
	.param .u64 .ptr .align 1 to_mpeg_cuda_16_param_1,
	.param .u32 to_mpeg_cuda_16_param_2,
	.param .u32 to_mpeg_cuda_16_param_3
)
{
	.reg .pred 	%p<3>;
	.reg .b32 	%r<26>;
	.reg .b64 	%rd<13>;

	ld.param.u64 	%rd1, [to_mpeg_cuda_16_param_0];
	ld.param.u64 	%rd2, [to_mpeg_cuda_16_param_1];
	ld.param.u32 	%r1, [to_mpeg_cuda_16_param_2];
	ld.param.u32 	%r2, [to_mpeg_cuda_16_param_3];
	cvta.to.global.u64 	%rd3, %rd1;
	mov.u32 	%r3, %ctaid.x;
	mov.u32 	%r4, %ntid.x;
	mov.u32 	%r5, %tid.x;
	mad.lo.s32 	%r6, %r3, %r4, %r5;
	mov.u32 	%r7, %ctaid.y;
	mov.u32 	%r8, %ntid.y;
	mov.u32 	%r9, %tid.y;
	mad.lo.s32 	%r10, %r7, %r8, %r9;
	shr.u32 	%r11, %r1, 31;
	add.s32 	%r12, %r1, %r11;
	shr.s32 	%r13, %r12, 1;
	mad.lo.s32 	%r14, %r13, %r10, %r6;
	mul.wide.s32 	%rd4, %r14, 2;
	add.s64 	%rd5, %rd3, %rd4;
	ld.global.u16 	%r15, [%rd5];
	setp.eq.s32 	%p1, %r2, 0;
	selp.b32 	%r16, 219, 224, %p1;
	mul.lo.s32 	%r17, %r16, %r15;
	cvta.to.global.u64 	%rd6, %rd2;
	mul.hi.u32 	%r18, %r17, 16777473;
	shr.u32 	%r19, %r18, 2;
	and.b32  	%r20, %r19, 32704;
	add.s32 	%r21, %r20, 1024;
	mul.wide.s32 	%rd7, %r2, 4;
	mov.u64 	%rd8, mpeg_min_16;
	add.s64 	%rd9, %rd8, %rd7;
	ld.global.u32 	%r22, [%rd9];
	mov.u64 	%rd10, mpeg_max_16;
	add.s64 	%rd11, %rd10, %rd7;
	ld.global.u32 	%r23, [%rd11];
	setp.lt.s32 	%p2, %r21, %r22;
	min.s32 	%r24, %r21, %r23;
	selp.b32 	%r25, %r22, %r24, %p2;
	add.s64 	%rd12, %rd6, %rd4;
	st.global.u16 	[%rd12], %r25;
	ret;

}
	// .globl	colorspace_convert_cuda
.visible .entry colorspace_convert_cuda(
	.param .u64 .ptr .align 1 colorspace_convert_cuda_param_0,
	.param .u64 .ptr .align 1 colorspace_convert_cuda_param_1,
	.param .u32 colorspace_convert_cuda_param_2,
	.param .u32 colorspace_convert_cuda_param_3,
	.param .u32 colorspace_convert_cuda_param_4,
	.param .u32 colorspace_convert_cuda_param_5,
	.param .u32 colorspace_convert_cuda_param_6,
	.param .f32 colorspace_convert_cuda_param_7,
	.param .f32 colorspace_convert_cuda_param_8,
	.param .f32 colorspace_convert_cuda_param_9,
	.param .f32 colorspace_convert_cuda_param_10,
	.param .f32 colorspace_convert_cuda_param_11,
	.param .f32 colorspace_convert_cuda_param_12,
	.param .f32 colorspace_convert_cuda_param_13,
	.param .f32 colorspace_convert_cuda_param_14,
	.param .f32 colorspace_convert_cuda_param_15
)
{
	.reg .pred 	%p<6>;
	.reg .b16 	%rs<4>;
	.reg .b32 	%r<31>;
	.reg .b32 	%f<29>;
	.reg .b64 	%rd<17>;

	ld.param.u64 	%rd3, [colorspace_convert_cuda_param_0];
	ld.param.u64 	%rd4, [colorspace_convert_cuda_param_1];
	ld.param.u32 	%r3, [colorspace_convert_cuda_param_2];
	ld.param.u32 	%r4, [colorspace_convert_cuda_param_3];
	ld.param.u32 	%r6, [colorspace_convert_cuda_param_4];
	ld.param.u32 	%r7, [colorspace_convert_cuda_param_5];
	ld.param.u32 	%r5, [colorspace_convert_cuda_param_6];
	ld.param.f32 	%f1, [colorspace_convert_cuda_param_7];
	ld.param.f32 	%f2, [colorspace_convert_cuda_param_8];
	ld.param.f32 	%f3, [colorspace_convert_cuda_param_9];
	ld.param.f32 	%f4, [colorspace_convert_cuda_param_10];
	ld.param.f32 	%f5, [colorspace_convert_cuda_param_11];
	ld.param.f32 	%f6, [colorspace_convert_cuda_param_12];
	ld.param.f32 	%f7, [colorspace_convert_cuda_param_13];
	ld.param.f32 	%f8, [colorspace_convert_cuda_param_14];
	ld.param.f32 	%f9, [colorspace_convert_cuda_param_15];
	cvta.to.global.u64 	%rd1, %rd4;
	cvta.to.global.u64 	%rd2, %rd3;
	mov.u32 	%r9, %ctaid.x;
	mov.u32 	%r10, %ntid.x;
	mov.u32 	%r11, %tid.x;
	mad.lo.s32 	%r1, %r9, %r10, %r11;
	mov.u32 	%r12, %ctaid.y;
	mov.u32 	%r13, %ntid.y;
	mov.u32 	%r14, %tid.y;
	mad.lo.s32 	%r15, %r12, %r13, %r14;
	setp.ge.s32 	%p1, %r1, %r6;
	setp.ge.s32 	%p2, %r15, %r7;
	or.pred  	%p3, %p1, %p2;
	@%p3 bra 	$L__BB4_6;
	setp.eq.s32 	%p4, %r5, 1;
	@%p4 bra 	$L__BB4_4;
	setp.ne.s32 	%p5, %r5, 0;
	@%p5 bra 	$L__BB4_5;
	mad.lo.s32 	%r21, %r3, %r15, %r1;
	cvt.s64.s32 	%rd9, %r21;
	add.s64 	%rd10, %rd2, %rd9;
	ld.global.u8 	%rs2, [%rd10];
	cvt.rn.f32.u16 	%f17, %rs2;
	mul.f32 	%f18, %f1, %f17;
	fma.rn.f32 	%f19, %f2, 0f43000000, %f18;
	fma.rn.f32 	%f20, %f3, 0f43000000, %f19;
	add.f32 	%f21, %f20, 0f3F000000;
	cvt.rzi.s32.f32 	%r22, %f21;
	min.s32 	%r23, %r22, 255;
	max.s32 	%r24, %r23, 0;
	mad.lo.s32 	%r25, %r4, %r15, %r1;
	cvt.s64.s32 	%rd11, %r25;
	add.s64 	%rd12, %rd1, %rd11;
	st.global.u8 	[%rd12], %r24;
	bra.uni 	$L__BB4_6;
$L__BB4_4:
	mad.lo.s32 	%r16, %r3, %r15, %r1;
	cvt.s64.s32 	%rd5, %r16;
	add.s64 	%rd6, %rd2, %rd5;
	ld.global.u8 	%rs1, [%rd6];
	cvt.rn.f32.u16 	%f10, %rs1;
	add.f32 	%f11, %f10, 0fC3000000;
	add.f32 	%f12, %f11, 0f43000000;
	mul.f32 	%f13, %f5, %f12;
	fma.rn.f32 	%f14, %f4, 0f43000000, %f13;
	fma.rn.f32 	%f15, %f6, 0f43000000, %f14;
	add.f32 	%f16, %f15, 0f3F000000;
	cvt.rzi.s32.f32 	%r17, %f16;
	min.s32 	%r18, %r17, 255;
	max.s32 	%r19, %r18, 0;
	mad.lo.s32 	%r20, %r4, %r15, %r1;
	cvt.s64.s32 	%rd7, %r20;
	add.s64 	%rd8, %rd1, %rd7;
	st.global.u8 	[%rd8], %r19;
	bra.uni 	$L__BB4_6;
$L__BB4_5:
	mad.lo.s32 	%r26, %r3, %r15, %r1;
	cvt.s64.s32 	%rd13, %r26;
	add.s64 	%rd14, %rd2, %rd13;
	ld.global.u8 	%rs3, [%rd14];
	cvt.rn.f32.u16 	%f22, %rs3;
	add.f32 	%f23, %f22, 0fC3000000;
	mul.f32 	%f24, %f8, 0f43000000;
	fma.rn.f32 	%f25, %f7, 0f43000000, %f24;
	add.f32 	%f26, %f23, 0f43000000;
	fma.rn.f32 	%f27, %f9, %f26, %f25;
	add.f32 	%f28, %f27, 0f3F000000;
	cvt.rzi.s32.f32 	%r27, %f28;
	min.s32 	%r28, %r27, 255;
	max.s32 	%r29, %r28, 0;
	mad.lo.s32 	%r30, %r4, %r15, %r1;
	cvt.s64.s32 	%rd15, %r30;
	add.s64 	%rd16, %rd1, %rd15;
	st.global.u8 	[%rd16], %r29;
$L__BB4_6:
	ret;

}
	// .globl	colorspace_convert_cuda_16
.visible .entry colorspace_convert_cuda_16(
	.param .u64 .ptr .align 1 colorspace_convert_cuda_16_param_0,
	.param .u64 .ptr .align 1 colorspace_convert_cuda_16_param_1,
	.param .u32 colorspace_convert_cuda_16_param_2,
	.param .u32 colorspace_convert_cuda_16_param_3,
	.param .u32 colorspace_convert_cuda_16_param_4,
	.param .u32 colorspace_convert_cuda_16_param_5,
	.param .u32 colorspace_convert_cuda_16_param_6,
	.param .f32 colorspace_convert_cuda_16_param_7,
	.param .f32 colorspace_convert_cuda_16_param_8,
	.param .f32 colorspace_convert_cuda_16_param_9,
	.param .f32 colorspace_convert_cuda_16_param_10,
	.param .f32 colorspace_convert_cuda_16_param_11,
	.param .f32 colorspace_convert_cuda_16_param_12,
	.param .f32 colorspace_convert_cuda_16_param_13,
	.param .f32 colorspace_convert_cuda_16_param_14,
	.param .f32 colorspace_convert_cuda_16_param_15
)
{
	.reg .pred 	%p<6>;
	.reg .b16 	%rs<4>;
	.reg .b32 	%r<37>;
	.reg .b32 	%f<29>;
	.reg .b64 	%rd<17>;

	ld.param.u64 	%rd3, [colorspace_convert_cuda_16_param_0];
	ld.param.u64 	%rd4, [colorspace_convert_cuda_16_param_1];
	ld.param.u32 	%r6, [colorspace_convert_cuda_16_param_2];
	ld.param.u32 	%r7, [colorspace_convert_cuda_16_param_3];
	ld.param.u32 	%r8, [colorspace_convert_cuda_16_param_4];
	ld.param.u32 	%r9, [colorspace_convert_cuda_16_param_5];
	ld.param.u32 	%r5, [colorspace_convert_cuda_16_param_6];
	ld.param.f32 	%f1, [colorspace_convert_cuda_16_param_7];
	ld.param.f32 	%f2, [colorspace_convert_cuda_16_param_8];
	ld.param.f32 	%f3, [colorspace_convert_cuda_16_param_9];
	ld.param.f32 	%f4, [colorspace_convert_cuda_16_param_10];
	ld.param.f32 	%f5, [colorspace_convert_cuda_16_param_11];
	ld.param.f32 	%f6, [colorspace_convert_cuda_16_param_12];
	ld.param.f32 	%f7, [colorspace_convert_cuda_16_param_13];
	ld.param.f32 	%f8, [colorspace_convert_cuda_16_param_14];
	ld.param.f32 	%f9, [colorspace_convert_cuda_16_param_15];
	cvta.to.global.u64 	%rd1, %rd4;
	cvta.to.global.u64 	%rd2, %rd3;
	mov.u32 	%r11, %ctaid.x;
	mov.u32 	%r12, %ntid.x;
	mov.u32 	%r13, %tid.x;
	mad.lo.s32 	%r1, %r11, %r12, %r13;
	mov.u32 	%r14, %ctaid.y;
	mov.u32 	%r15, %ntid.y;
	mov.u32 	%r16, %tid.y;
	mad.lo.s32 	%r17, %r14, %r15, %r16;
	shr.u32 	%r18, %r6, 31;
	add.s32 	%r19, %r6, %r18;
	shr.s32 	%r3, %r19, 1;
	shr.u32 	%r20, %r7, 31;
	add.s32 	%r21, %r7, %r20;
	shr.s32 	%r4, %r21, 1;
	setp.ge.s32 	%p1, %r1, %r8;
	setp.ge.s32 	%p2, %r17, %r9;
	or.pred  	%p3, %p1, %p2;
	@%p3 bra 	$L__BB5_6;
	setp.eq.s32 	%p4, %r5, 1;
	@%p4 bra 	$L__BB5_4;
	setp.ne.s32 	%p5, %r5, 0;
	@%p5 bra 	$L__BB5_5;
	mad.lo.s32 	%r27, %r3, %r17, %r1;
	mul.wide.s32 	%rd9, %r27, 2;
	add.s64 	%rd10, %rd2, %rd9;
	ld.global.u16 	%rs2, [%rd10];
	cvt.rn.f32.u16 	%f17, %rs2;
	mul.f32 	%f18, %f1, %f17;
	fma.rn.f32 	%f19, %f2, 0f47000000, %f18;
	fma.rn.f32 	%f20, %f3, 0f47000000, %f19;
	add.f32 	%f21, %f20, 0f3F000000;
	cvt.rzi.s32.f32 	%r28, %f21;
	min.s32 	%r29, %r28, 65535;
	max.s32 	%r30, %r29, 0;
	mad.lo.s32 	%r31, %r4, %r17, %r1;
	mul.wide.s32 	%rd11, %r31, 2;
	add.s64 	%rd12, %rd1, %rd11;
	st.global.u16 	[%rd12], %r30;
	bra.uni 	$L__BB5_6;
$L__BB5_4:
	mad.lo.s32 	%r22, %r3, %r17, %r1;
	mul.wide.s32 	%rd5, %r22, 2;
	add.s64 	%rd6, %rd2, %rd5;
	ld.global.u16 	%rs1, [%rd6];
	cvt.rn.f32.u16 	%f10, %rs1;
	add.f32 	%f11, %f10, 0fC7000000;
	add.f32 	%f12, %f11, 0f47000000;
	mul.f32 	%f13, %f5, %f12;
	fma.rn.f32 	%f14, %f4, 0f47000000, %f13;
	fma.rn.f32 	%f15, %f6, 0f47000000, %f14;
	add.f32 	%f16, %f15, 0f3F000000;
	cvt.rzi.s32.f32 	%r23, %f16;
	min.s32 	%r24, %r23, 65535;
	max.s32 	%r25, %r24, 0;
	mad.lo.s32 	%r26, %r4, %r17, %r1;
	mul.wide.s32 	%rd7, %r26, 2;
	add.s64 	%rd8, %rd1, %rd7;
	st.global.u16 	[%rd8], %r25;
	bra.uni 	$L__BB5_6;
$L__BB5_5:
	mad.lo.s32 	%r32, %r3, %r17, %r1;
	mul.wide.s32 	%rd13, %r32, 2;
	add.s64 	%rd14, %rd2, %rd13;
	ld.global.u16 	%rs3, [%rd14];
	cvt.rn.f32.u16 	%f22, %rs3;
	add.f32 	%f23, %f22, 0fC7000000;
	mul.f32 	%f24, %f8, 0f47000000;
	fma.rn.f32 	%f25, %f7, 0f47000000, %f24;
	add.f32 	%f26, %f23, 0f47000000;
	fma.rn.f32 	%f27, %f9, %f26, %f25;
	add.f32 	%f28, %f27, 0f3F000000;
	cvt.rzi.s32.f32 	%r33, %f28;
	min.s32 	%r34, %r33, 65535;
	max.s32 	%r35, %r34, 0;
	mad.lo.s32 	%r36, %r4, %r17, %r1;
	mul.wide.s32 	%rd15, %r36, 2;
	add.s64 	%rd16, %rd1, %rd15;
	st.global.u16 	[%rd16], %r35;
$L__BB5_6:
	ret;

}
	// .globl	colorspace_convert_yuv_cuda
.visible .entry colorspace_convert_yuv_cuda(
	.param .u64 .ptr .align 1 colorspace_convert_yuv_cuda_param_0,
	.param .u64 .ptr .align 1 colorspace_convert_yuv_cuda_param_1,
	.param .u64 .ptr .align 1 colorspace_convert_yuv_cuda_param_2,
	.param .u64 .ptr .align 1 colorspace_convert_yuv_cuda_param_3,
	.param .u64 .ptr .align 1 colorspace_convert_yuv_cuda_param_4,
	.param .u64 .ptr .align 1 colorspace_convert_yuv_cuda_param_5,
	.param .u32 colorspace_convert_yuv_cuda_param_6,
	.param .u32 colorspace_convert_yuv_cuda_param_7,
	.param .u32 colorspace_convert_yuv_cuda_param_8,
	.param .u32 colorspace_convert_yuv_cuda_param_9,
	.param .u32 colorspace_convert_yuv_cuda_param_10,
	.param .u32 colorspace_convert_yuv_cuda_param_11,
	.param .f32 colorspace_convert_yuv_cuda_param_12,
	.param .f32 colorspace_convert_yuv_cuda_param_13,
	.param .f32 colorspace_convert_yuv_cuda_param_14,
	.param .f32 colorspace_convert_yuv_cuda_param_15,
	.param .f32 colorspace_convert_yuv_cuda_param_16,
	.param .f32 colorspace_convert_yuv_cuda_param_17,
	.param .f32 colorspace_convert_yuv_cuda_param_18,
	.param .f32 colorspace_convert_yuv_cuda_param_19,
	.param .f32 colorspace_convert_yuv_cuda_param_20
)
{
	.reg .pred 	%p<5>;
	.reg .b16 	%rs<4>;
	.reg .b32 	%r<36>;
	.reg .b32 	%f<29>;
	.reg .b64 	%rd<27>;

	ld.param.u64 	%rd4, [colorspace_convert_yuv_cuda_param_3];
	ld.param.u64 	%rd5, [colorspace_convert_yuv_cuda_param_4];
	ld.param.u32 	%r5, [colorspace_convert_yuv_cuda_param_6];
	ld.param.u32 	%r6, [colorspace_convert_yuv_cuda_param_7];
	ld.param.u32 	%r7, [colorspace_convert_yuv_cuda_param_8];
	ld.param.u32 	%r8, [colorspace_convert_yuv_cuda_param_9];
	ld.param.u32 	%r9, [colorspace_convert_yuv_cuda_param_10];
	ld.param.u32 	%r10, [colorspace_convert_yuv_cuda_param_11];
	ld.param.f32 	%f3, [colorspace_convert_yuv_cuda_param_12];
	ld.param.f32 	%f4, [colorspace_convert_yuv_cuda_param_13];
	ld.param.f32 	%f5, [colorspace_convert_yuv_cuda_param_14];
	ld.param.f32 	%f6, [colorspace_convert_yuv_cuda_param_15];
	ld.param.f32 	%f7, [colorspace_convert_yuv_cuda_param_16];
	ld.param.f32 	%f8, [colorspace_convert_yuv_cuda_param_17];
	ld.param.f32 	%f9, [colorspace_convert_yuv_cuda_param_18];
	ld.param.f32 	%f10, [colorspace_convert_yuv_cuda_param_19];
	ld.param.f32 	%f11, [colorspace_convert_yuv_cuda_param_20];
	mov.u32 	%r12, %ctaid.x;
	mov.u32 	%r13, %ntid.x;
	mov.u32 	%r14, %tid.x;
	mad.lo.s32 	%r1, %r12, %r13, %r14;
	mov.u32 	%r15, %ctaid.y;
	mov.u32 	%r16, %ntid.y;
	mov.u32 	%r17, %tid.y;
	mad.lo.s32 	%r18, %r15, %r16, %r17;
	setp.ge.s32 	%p1, %r1, %r9;
	setp.ge.s32 	%p2, %r18, %r10;
	or.pred  	%p3, %p1, %p2;
	@%p3 bra 	$L__BB6_3;
	ld.param.u64 	%rd25, [colorspace_convert_yuv_cuda_param_2];
	ld.param.u64 	%rd24, [colorspace_convert_yuv_cuda_param_1];
	ld.param.u64 	%rd23, [colorspace_convert_yuv_cuda_param_0];
	cvta.to.global.u64 	%rd7, %rd23;
	cvta.to.global.u64 	%rd8, %rd24;
	cvta.to.global.u64 	%rd9, %rd25;
	cvta.to.global.u64 	%rd10, %rd4;
	mad.lo.s32 	%r19, %r5, %r18, %r1;
	cvt.s64.s32 	%rd11, %r19;
	add.s64 	%rd12, %rd7, %rd11;
	ld.global.u8 	%rs1, [%rd12];
	cvt.rn.f32.u16 	%f12, %rs1;
	shr.u32 	%r20, %r1, 31;
	add.s32 	%r21, %r1, %r20;
	shr.s32 	%r3, %r21, 1;
	shr.u32 	%r4, %r18, 1;
	mad.lo.s32 	%r22, %r6, %r4, %r3;
	cvt.s64.s32 	%rd13, %r22;
	add.s64 	%rd14, %rd8, %rd13;
	ld.global.u8 	%rs2, [%rd14];
	cvt.rn.f32.u16 	%f13, %rs2;
	add.f32 	%f14, %f13, 0fC3000000;
	add.s64 	%rd15, %rd9, %rd13;
	ld.global.u8 	%rs3, [%rd15];
	cvt.rn.f32.u16 	%f15, %rs3;
	add.f32 	%f16, %f15, 0fC3000000;
	add.f32 	%f17, %f14, 0f43000000;
	mul.f32 	%f18, %f4, %f17;
	fma.rn.f32 	%f19, %f3, %f12, %f18;
	add.f32 	%f20, %f16, 0f43000000;
	fma.rn.f32 	%f21, %f5, %f20, %f19;
	mul.f32 	%f22, %f7, %f17;
	fma.rn.f32 	%f23, %f6, %f12, %f22;
	fma.rn.f32 	%f1, %f8, %f20, %f23;
	mul.f32 	%f24, %f10, %f17;
	fma.rn.f32 	%f25, %f9, %f12, %f24;
	fma.rn.f32 	%f2, %f11, %f20, %f25;
	add.f32 	%f26, %f21, 0f3F000000;
	cvt.rzi.s32.f32 	%r23, %f26;
	min.s32 	%r24, %r23, 255;
	max.s32 	%r25, %r24, 0;
	mad.lo.s32 	%r26, %r7, %r18, %r1;
	cvt.s64.s32 	%rd16, %r26;
	add.s64 	%rd17, %rd10, %rd16;
	st.global.u8 	[%rd17], %r25;
	or.b32  	%r27, %r1, %r18;
	and.b32  	%r28, %r27, 1;
	setp.eq.b32 	%p4, %r28, 1;
	@%p4 bra 	$L__BB6_3;
	ld.param.u64 	%rd26, [colorspace_convert_yuv_cuda_param_5];
	add.f32 	%f27, %f1, 0f3F000000;
	cvt.rzi.s32.f32 	%r29, %f27;
	min.s32 	%r30, %r29, 255;
	max.s32 	%r31, %r30, 0;
	mad.lo.s32 	%r32, %r8, %r4, %r3;
	cvt.s64.s32 	%rd18, %r32;
	cvta.to.global.u64 	%rd19, %rd5;
	add.s64 	%rd20, %rd19, %rd18;
	st.global.u8 	[%rd20], %r31;
	add.f32 	%f28, %f2, 0f3F000000;
	cvt.rzi.s32.f32 	%r33, %f28;
	min.s32 	%r34, %r33, 255;
	max.s32 	%r35, %r34, 0;
	cvta.to.global.u64 	%rd21, %rd26;
	add.s64 	%rd22, %rd21, %rd18;
	st.global.u8 	[%rd22], %r35;
$L__BB6_3:
	ret;

}
	// .globl	colorspace_convert_yuv_cuda_16
.visible .entry colorspace_convert_yuv_cuda_16(
	.param .u64 .ptr .align 1 colorspace_convert_yuv_cuda_16_param_0,
	.param .u64 .ptr .align 1 colorspace_convert_yuv_cuda_16_param_1,
	.param .u64 .ptr .align 1 colorspace_convert_yuv_cuda_16_param_2,
	.param .u64 .ptr .align 1 colorspace_convert_yuv_cuda_16_param_3,
	.param .u64 .ptr .align 1 colorspace_convert_yuv_cuda_16_param_4,
	.param .u64 .ptr .align 1 colorspace_convert_yuv_cuda_16_param_5,
	.param .u32 colorspace_convert_yuv_cuda_16_param_6,
	.param .u32 colorspace_convert_yuv_cuda_16_param_7,
	.param .u32 colorspace_convert_yuv_cuda_16_param_8,
	.param .u32 colorspace_convert_yuv_cuda_16_param_9,
	.param .u32 colorspace_convert_yuv_cuda_16_param_10,
	.param .u32 colorspace_convert_yuv_cuda_16_param_11,
	.param .f32 colorspace_convert_yuv_cuda_16_param_12,
	.param .f32 colorspace_convert_yuv_cuda_16_param_13,
	.param .f32 colorspace_convert_yuv_cuda_16_param_14,
	.param .f32 colorspace_convert_yuv_cuda_16_param_15,
	.param .f32 colorspace_convert_yuv_cuda_16_param_16,
	.param .f32 colorspace_convert_yuv_cuda_16_param_17,
	.param .f32 colorspace_convert_yuv_cuda_16_param_18,
	.param .f32 colorspace_convert_yuv_cuda_16_param_19,
	.param .f32 colorspace_convert_yuv_cuda_16_param_20
)
{
	.reg .pred 	%p<5>;
	.reg .b16 	%rs<4>;
	.reg .b32 	%r<48>;
	.reg .b32 	%f<29>;
	.reg .b64 	%rd<28>;

	ld.param.u64 	%rd4, [colorspace_convert_yuv_cuda_16_param_3];
	ld.param.u32 	%r5, [colorspace_convert_yuv_cuda_16_param_6];
	ld.param.u32 	%r6, [colorspace_convert_yuv_cuda_16_param_7];
	ld.param.u32 	%r7, [colorspace_convert_yuv_cuda_16_param_8];
	ld.param.u32 	%r8, [colorspace_convert_yuv_cuda_16_param_9];
	ld.param.u32 	%r9, [colorspace_convert_yuv_cuda_16_param_10];
	ld.param.u32 	%r10, [colorspace_convert_yuv_cuda_16_param_11];
	ld.param.f32 	%f3, [colorspace_convert_yuv_cuda_16_param_12];
	ld.param.f32 	%f4, [colorspace_convert_yuv_cuda_16_param_13];
	ld.param.f32 	%f5, [colorspace_convert_yuv_cuda_16_param_14];
	ld.param.f32 	%f6, [colorspace_convert_yuv_cuda_16_param_15];
	ld.param.f32 	%f7, [colorspace_convert_yuv_cuda_16_param_16];
	ld.param.f32 	%f8, [colorspace_convert_yuv_cuda_16_param_17];
	ld.param.f32 	%f9, [colorspace_convert_yuv_cuda_16_param_18];
	ld.param.f32 	%f10, [colorspace_convert_yuv_cuda_16_param_19];
	ld.param.f32 	%f11, [colorspace_convert_yuv_cuda_16_param_20];
	mov.u32 	%r12, %ctaid.x;
	mov.u32 	%r13, %ntid.x;
	mov.u32 	%r14, %tid.x;
	mad.lo.s32 	%r1, %r12, %r13, %r14;
	mov.u32 	%r15, %ctaid.y;
	mov.u32 	%r16, %ntid.y;
	mov.u32 	%r17, %tid.y;
	mad.lo.s32 	%r18, %r15, %r16, %r17;
	setp.ge.s32 	%p1, %r1, %r9;
	setp.ge.s32 	%p2, %r18, %r10;
	or.pred  	%p3, %p1, %p2;
	@%p3 bra 	$L__BB7_3;
	ld.param.u64 	%rd25, [colorspace_convert_yuv_cuda_16_param_2];
	ld.param.u64 	%rd24, [colorspace_convert_yuv_cuda_16_param_1];
	ld.param.u64 	%rd23, [colorspace_convert_yuv_cuda_16_param_0];
	cvta.to.global.u64 	%rd7, %rd23;
	cvta.to.global.u64 	%rd8, %rd24;
	cvta.to.global.u64 	%rd9, %rd25;
	cvta.to.global.u64 	%rd10, %rd4;
	shr.u32 	%r19, %r5, 31;
	add.s32 	%r20, %r5, %r19;
	shr.s32 	%r21, %r20, 1;
	shr.u32 	%r22, %r6, 31;
	add.s32 	%r23, %r6, %r22;
	shr.s32 	%r24, %r23, 1;
	shr.u32 	%r25, %r7, 31;
	add.s32 	%r26, %r7, %r25;
	shr.s32 	%r27, %r26, 1;
	mad.lo.s32 	%r28, %r21, %r18, %r1;
	mul.wide.s32 	%rd11, %r28, 2;
	add.s64 	%rd12, %rd7, %rd11;
	ld.global.u16 	%rs1, [%rd12];
	cvt.rn.f32.u16 	%f12, %rs1;
	shr.u32 	%r29, %r1, 31;
	add.s32 	%r30, %r1, %r29;
	shr.s32 	%r3, %r30, 1;
	shr.u32 	%r4, %r18, 1;
	mad.lo.s32 	%r31, %r24, %r4, %r3;
	mul.wide.s32 	%rd13, %r31, 2;
	add.s64 	%rd14, %rd8, %rd13;
	ld.global.u16 	%rs2, [%rd14];
	cvt.rn.f32.u16 	%f13, %rs2;
	add.f32 	%f14, %f13, 0fC7000000;
	add.s64 	%rd15, %rd9, %rd13;
	ld.global.u16 	%rs3, [%rd15];
	cvt.rn.f32.u16 	%f15, %rs3;
	add.f32 	%f16, %f15, 0fC7000000;
	add.f32 	%f17, %f14, 0f47000000;
	mul.f32 	%f18, %f4, %f17;
	fma.rn.f32 	%f19, %f3, %f12, %f18;
	add.f32 	%f20, %f16, 0f47000000;
	fma.rn.f32 	%f21, %f5, %f20, %f19;
	mul.f32 	%f22, %f7, %f17;
	fma.rn.f32 	%f23, %f6, %f12, %f22;
	fma.rn.f32 	%f1, %f8, %f20, %f23;
	mul.f32 	%f24, %f10, %f17;
	fma.rn.f32 	%f25, %f9, %f12, %f24;
	fma.rn.f32 	%f2, %f11, %f20, %f25;
	add.f32 	%f26, %f21, 0f3F000000;
	cvt.rzi.s32.f32 	%r32, %f26;
	min.s32 	%r33, %r32, 65535;
	max.s32 	%r34, %r33, 0;
	mad.lo.s32 	%r35, %r27, %r18, %r1;
	mul.wide.s32 	%rd16, %r35, 2;
	add.s64 	%rd17, %rd10, %rd16;
	st.global.u16 	[%rd17], %r34;
	or.b32  	%r36, %r1, %r18;
	and.b32  	%r37, %r36, 1;
	setp.eq.b32 	%p4, %r37, 1;
	@%p4 bra 	$L__BB7_3;
	ld.param.u64 	%rd27, [colorspace_convert_yuv_cuda_16_param_5];
	ld.param.u64 	%rd26, [colorspace_convert_yuv_cuda_16_param_4];
	shr.u32 	%r38, %r8, 31;
	add.s32 	%r39, %r8, %r38;
	shr.s32 	%r40, %r39, 1;
	add.f32 	%f27, %f1, 0f3F000000;
	cvt.rzi.s32.f32 	%r41, %f27;
	min.s32 	%r42, %r41, 65535;
	max.s32 	%r43, %r42, 0;
	mad.lo.s32 	%r44, %r40, %r4, %r3;
	cvta.to.global.u64 	%rd18, %rd26;
	mul.wide.s32 	%rd19, %r44, 2;
	add.s64 	%rd20, %rd18, %rd19;
	st.global.u16 	[%rd20], %r43;
	add.f32 	%f28, %f2, 0f3F000000;
	cvt.rzi.s32.f32 	%r45, %f28;
	min.s32 	%r46, %r45, 65535;
	max.s32 	%r47, %r46, 0;
	cvta.to.global.u64 	%rd21, %rd27;
	add.s64 	%rd22, %rd21, %rd19;
	st.global.u16 	[%rd22], %r47;
$L__BB7_3:
	ret;

}
	// .globl	colorspace_convert_nv12_cuda
.visible .entry colorspace_convert_nv12_cuda(
	.param .u64 .ptr .align 1 colorspace_convert_nv12_cuda_param_0,
	.param .u64 .ptr .align 1 colorspace_convert_nv12_cuda_param_1,
	.param .u64 .ptr .align 1 colorspace_convert_nv12_cuda_param_2,
	.param .u64 .ptr .align 1 colorspace_convert_nv12_cuda_param_3,
	.param .u32 colorspace_convert_nv12_cuda_param_4,
	.param .u32 colorspace_convert_nv12_cuda_param_5,
	.param .u32 colorspace_convert_nv12_cuda_param_6,
	.param .u32 colorspace_convert_nv12_cuda_param_7,
	.param .u32 colorspace_convert_nv12_cuda_param_8,
	.param .u32 colorspace_convert_nv12_cuda_param_9,
	.param .f32 colorspace_convert_nv12_cuda_param_10,
	.param .f32 colorspace_convert_nv12_cuda_param_11,
	.param .f32 colorspace_convert_nv12_cuda_param_12,
	.param .f32 colorspace_convert_nv12_cuda_param_13,
	.param .f32 colorspace_convert_nv12_cuda_param_14,
	.param .f32 colorspace_convert_nv12_cuda_param_15,
	.param .f32 colorspace_convert_nv12_cuda_param_16,
	.param .f32 colorspace_convert_nv12_cuda_param_17,
	.param .f32 colorspace_convert_nv12_cuda_param_18
)
{
	.reg .pred 	%p<8>;
	.reg .b16 	%rs<4>;
	.reg .b32 	%r<41>;
	.reg .b32 	%f<29>;
	.reg .b64 	%rd<17>;

	ld.param.u64 	%rd2, [colorspace_convert_nv12_cuda_param_0];
	ld.param.u64 	%rd3, [colorspace_convert_nv12_cuda_param_1];
	ld.param.u64 	%rd4, [colorspace_convert_nv12_cuda_param_2];
	ld.param.u64 	%rd5, [colorspace_convert_nv12_cuda_param_3];
	ld.param.u32 	%r6, [colorspace_convert_nv12_cuda_param_4];
	ld.param.u32 	%r7, [colorspace_convert_nv12_cuda_param_5];
	ld.param.u32 	%r8, [colorspace_convert_nv12_cuda_param_6];
	ld.param.u32 	%r9, [colorspace_convert_nv12_cuda_param_7];
	ld.param.u32 	%r10, [colorspace_convert_nv12_cuda_param_8];
	ld.param.u32 	%r12, [colorspace_convert_nv12_cuda_param_9];
	ld.param.f32 	%f3, [colorspace_convert_nv12_cuda_param_10];
	ld.param.f32 	%f4, [colorspace_convert_nv12_cuda_param_11];
	ld.param.f32 	%f5, [colorspace_convert_nv12_cuda_param_12];
	ld.param.f32 	%f6, [colorspace_convert_nv12_cuda_param_13];
	ld.param.f32 	%f7, [colorspace_convert_nv12_cuda_param_14];
	ld.param.f32 	%f8, [colorspace_convert_nv12_cuda_param_15];
	ld.param.f32 	%f9, [colorspace_convert_nv12_cuda_param_16];
	ld.param.f32 	%f10, [colorspace_convert_nv12_cuda_param_17];
	ld.param.f32 	%f11, [colorspace_convert_nv12_cuda_param_18];
	mov.u32 	%r13, %ctaid.x;
	mov.u32 	%r14, %ntid.x;
	mov.u32 	%r15, %tid.x;
	mad.lo.s32 	%r1, %r13, %r14, %r15;
	mov.u32 	%r16, %ctaid.y;
	mov.u32 	%r17, %ntid.y;
	mov.u32 	%r18, %tid.y;
	mad.lo.s32 	%r19, %r16, %r17, %r18;
	setp.ge.s32 	%p1, %r1, %r10;
	setp.ge.s32 	%p2, %r19, %r12;
	or.pred  	%p3, %p1, %p2;
	@%p3 bra 	$L__BB8_4;
	cvta.to.global.u64 	%rd6, %rd2;
	mad.lo.s32 	%r20, %r6, %r19, %r1;
	cvt.s64.s32 	%rd7, %r20;
	add.s64 	%rd1, %rd6, %rd7;
	shr.u32 	%r21, %r1, 31;
	add.s32 	%r22, %r1, %r21;
	shr.s32 	%r3, %r22, 1;
	shr.u32 	%r4, %r19, 1;
	shr.u32 	%r23, %r10, 31;
	add.s32 	%r24, %r10, %r23;
	shr.s32 	%r25, %r24, 1;
	setp.ge.s32 	%p4, %r3, %r25;
	shr.u32 	%r26, %r12, 1;
	setp.ge.u32 	%p5, %r4, %r26;
	or.pred  	%p6, %p4, %p5;
	@%p6 bra 	$L__BB8_4;
	ld.global.u8 	%rs1, [%rd1];
	cvt.rn.f32.u16 	%f12, %rs1;
	shl.b32 	%r5, %r3, 1;
	mad.lo.s32 	%r27, %r7, %r4, %r5;
	cvt.s64.s32 	%rd8, %r27;
	cvta.to.global.u64 	%rd9, %rd3;
	add.s64 	%rd10, %rd9, %rd8;
	ld.global.u8 	%rs2, [%rd10];
	cvt.rn.f32.u16 	%f13, %rs2;
	add.f32 	%f14, %f13, 0fC3000000;
	ld.global.u8 	%rs3, [%rd10+1];
	cvt.rn.f32.u16 	%f15, %rs3;
	add.f32 	%f16, %f15, 0fC3000000;
	add.f32 	%f17, %f14, 0f43000000;
	mul.f32 	%f18, %f4, %f17;
	fma.rn.f32 	%f19, %f3, %f12, %f18;
	add.f32 	%f20, %f16, 0f43000000;
	fma.rn.f32 	%f21, %f5, %f20, %f19;
	mul.f32 	%f22, %f7, %f17;
	fma.rn.f32 	%f23, %f6, %f12, %f22;
	fma.rn.f32 	%f1, %f8, %f20, %f23;
	mul.f32 	%f24, %f10, %f17;
	fma.rn.f32 	%f25, %f9, %f12, %f24;
	fma.rn.f32 	%f2, %f11, %f20, %f25;
	add.f32 	%f26, %f21, 0f3F000000;
	cvt.rzi.s32.f32 	%r28, %f26;
	min.s32 	%r29, %r28, 255;
	max.s32 	%r30, %r29, 0;
	mad.lo.s32 	%r31, %r8, %r19, %r1;
	cvt.s64.s32 	%rd11, %r31;
	cvta.to.global.u64 	%rd12, %rd4;
	add.s64 	%rd13, %rd12, %rd11;
	st.global.u8 	[%rd13], %r30;
	or.b32  	%r32, %r1, %r19;
	and.b32  	%r33, %r32, 1;
	setp.eq.b32 	%p7, %r33, 1;
	@%p7 bra 	$L__BB8_4;
	mad.lo.s32 	%r34, %r9, %r4, %r5;
	add.f32 	%f27, %f1, 0f3F000000;
	cvt.rzi.s32.f32 	%r35, %f27;
	min.s32 	%r36, %r35, 255;
	max.s32 	%r37, %r36, 0;
	cvt.s64.s32 	%rd14, %r34;
	cvta.to.global.u64 	%rd15, %rd5;
	add.s64 	%rd16, %rd15, %rd14;
	st.global.u8 	[%rd16], %r37;
	add.f32 	%f28, %f2, 0f3F000000;
	cvt.rzi.s32.f32 	%r38, %f28;
	min.s32 	%r39, %r38, 255;
	max.s32 	%r40, %r39, 0;
	st.global.u8 	[%rd16+1], %r40;
$L__BB8_4:
	ret;

}


// ===== COMPILED SASS (sm_100) =====

	.target	sm_100

	.elftype	@"ET_EXEC"


//--------------------- .note.nv.tkinfo           --------------------------
	.section	.note.nv.tkinfo,"",@"SHT_NOTE"
	.sectionflags	@"SHF_NOTE_NV_TKINFO"
	.tkinfo
        /*0018*/ 	.word	0x00000002
        /*0030*/ 	.string	""
        /*0030*/ 	.string	"ptxas"
        /*0030*/ 	.string	"Cuda compilation tools, release 13.0, V13.0.88"
        /*0030*/ 	.string	"Build cuda_13.0.r13.0/compiler.36424714_0"
        /*0030*/ 	.string	"-arch sm_100 -m 64 "



//--------------------- .note.nv.cuinfo           --------------------------
	.section	.note.nv.cuinfo,"",@"SHT_NOTE"
	.sectionflags	@"SHF_NOTE_NV_CUINFO"
        /*0018*/ 	.short	0x0002
        /*001a*/ 	.short	0x0064
        /*001c*/ 	.short	0x0082
	.zero		2


//--------------------- .nv.info                  --------------------------
	.section	.nv.info,"",@"SHT_CUDA_INFO"
	.align	4


	//----- nvinfo : EIATTR_REGCOUNT
	.align		4
        /*0000*/ 	.byte	0x04, 0x2f
        /*0002*/ 	.short	(.L_9 - .L_8)
	.align		4
.L_8:
        /*0004*/ 	.word	index@(to_jpeg_cuda)
        /*0008*/ 	.word	0x0000000e


	//----- nvinfo : EIATTR_FRAME_SIZE
	.align		4
.L_9:
        /*000c*/ 	.byte	0x04, 0x11
        /*000e*/ 	.short	(.L_11 - .L_10)
	.align		4
.L_10:
        /*0010*/ 	.word	index@(to_jpeg_cuda)
        /*0014*/ 	.word	0x00000000


	//----- nvinfo : EIATTR_REGCOUNT
	.align		4
.L_11:
        /*0018*/ 	.byte	0x04, 0x2f
        /*001a*/ 	.short	(.L_13 - .L_12)
	.align		4
.L_12:
        /*001c*/ 	.word	index@(to_mpeg_cuda)
        /*0020*/ 	.word	0x0000000e


	//----- nvinfo : EIATTR_FRAME_SIZE
	.align		4
.L_13:
        /*0024*/ 	.byte	0x04, 0x11
        /*0026*/ 	.short	(.L_15 - .L_14)
	.align		4
.L_14:
        /*0028*/ 	.word	index@(to_mpeg_cuda)
        /*002c*/ 	.word	0x00000000


	//----- nvinfo : EIATTR_REGCOUNT
	.align		4
.L_15:
        /*0030*/ 	.byte	0x04, 0x2f
        /*0032*/ 	.short	(.L_17 - .L_16)
	.align		4
.L_16:
        /*0034*/ 	.word	index@(to_jpeg_cuda_16)
        /*0038*/ 	.word	0x0000000e


	//----- nvinfo : EIATTR_FRAME_SIZE
	.align		4
.L_17:
        /*003c*/ 	.byte	0x04, 0x11
        /*003e*/ 	.short	(.L_19 - .L_18)
	.align		4
.L_18:
        /*0040*/ 	.word	index@(to_jpeg_cuda_16)
        /*0044*/ 	.word	0x00000000


	//----- nvinfo : EIATTR_REGCOUNT
	.align		4
.L_19:
        /*0048*/ 	.byte	0x04, 0x2f
        /*004a*/ 	.short	(.L_21 - .L_20)
	.align		4
.L_20:
        /*004c*/ 	.word	index@(to_mpeg_cuda_16)
        /*0050*/ 	.word	0x0000000e


	//----- nvinfo : EIATTR_FRAME_SIZE
	.align		4
.L_21:
        /*0054*/ 	.byte	0x04, 0x11
        /*0056*/ 	.short	(.L_23 - .L_22)
	.align		4
.L_22:
        /*0058*/ 	.word	index@(to_mpeg_cuda_16)
        /*005c*/ 	.word	0x00000000


	//----- nvinfo : EIATTR_REGCOUNT
	.align		4
.L_23:
        /*0060*/ 	.byte	0x04, 0x2f
        /*0062*/ 	.short	(.L_25 - .L_24)
	.align		4
.L_24:
        /*0064*/ 	.word	index@(colorspace_convert_cuda)
        /*0068*/ 	.word	0x0000000c


	//----- nvinfo : EIATTR_FRAME_SIZE
	.align		4
.L_25:
        /*006c*/ 	.byte	0x04, 0x11
        /*006e*/ 	.short	(.L_27 - .L_26)
	.align		4
.L_26:
        /*0070*/ 	.word	index@(colorspace_convert_cuda)
        /*0074*/ 	.word	0x00000000


	//----- nvinfo : EIATTR_REGCOUNT
	.align		4
.L_27:
        /*0078*/ 	.byte	0x04, 0x2f
        /*007a*/ 	.short	(.L_29 - .L_28)
	.align		4
.L_28:
        /*007c*/ 	.word	index@(colorspace_convert_cuda_16)
        /*0080*/ 	.word	0x0000000e


	//----- nvinfo : EIATTR_FRAME_SIZE
	.align		4
.L_29:
        /*0084*/ 	.byte	0x04, 0x11
        /*0086*/ 	.short	(.L_31 - .L_30)
	.align		4
.L_30:
        /*0088*/ 	.word	index@(colorspace_convert_cuda_16)
        /*008c*/ 	.word	0x00000000


	//----- nvinfo : EIATTR_REGCOUNT
	.align		4
.L_31:
        /*0090*/ 	.byte	0x04, 0x2f
        /*0092*/ 	.short	(.L_33 - .L_32)
	.align		4
.L_32:
        /*0094*/ 	.word	index@(colorspace_convert_yuv_cuda)
        /*0098*/ 	.word	0x00000010


	//----- nvinfo : EIATTR_FRAME_SIZE
	.align		4
.L_33:
        /*009c*/ 	.byte	0x04, 0x11
        /*009e*/ 	.short	(.L_35 - .L_34)
	.align		4
.L_34:
        /*00a0*/ 	.word	index@(colorspace_convert_yuv_cuda)
        /*00a4*/ 	.word	0x00000000


	//----- nvinfo : EIATTR_REGCOUNT
	.align		4
.L_35:
        /*00a8*/ 	.byte	0x04, 0x2f
        /*00aa*/ 	.short	(.L_37 - .L_36)
	.align		4
.L_36:
        /*00ac*/ 	.word	index@(colorspace_convert_yuv_cuda_16)
        /*00b0*/ 	.word	0x00000010


	//----- nvinfo : EIATTR_FRAME_SIZE
	.align		4
.L_37:
        /*00b4*/ 	.byte	0x04, 0x11
        /*00b6*/ 	.short	(.L_39 - .L_38)
	.align		4
.L_38:
        /*00b8*/ 	.word	index@(colorspace_convert_yuv_cuda_16)
        /*00bc*/ 	.word	0x00000000


	//----- nvinfo : EIATTR_REGCOUNT
	.align		4
.L_39:
        /*00c0*/ 	.byte	0x04, 0x2f
        /*00c2*/ 	.short	(.L_41 - .L_40)
	.align		4
.L_40:
        /*00c4*/ 	.word	index@(colorspace_convert_nv12_cuda)
        /*00c8*/ 	.word	0x00000010


	//----- nvinfo : EIATTR_FRAME_SIZE
	.align		4
.L_41:
        /*00cc*/ 	.byte	0x04, 0x11
        /*00ce*/ 	.short	(.L_43 - .L_42)
	.align		4
.L_42:
        /*00d0*/ 	.word	index@(colorspace_convert_nv12_cuda)
        /*00d4*/ 	.word	0x00000000


	//----- nvinfo : EIATTR_MIN_STACK_SIZE
	.align		4
.L_43:
        /*00d8*/ 	.byte	0x04, 0x12
        /*00da*/ 	.short	(.L_45 - .L_44)
	.align		4
.L_44:
        /*00dc*/ 	.word	index@(colorspace_convert_nv12_cuda)
        /*00e0*/ 	.word	0x00000000


	//----- nvinfo : EIATTR_MIN_STACK_SIZE
	.align		4
.L_45:
        /*00e4*/ 	.byte	0x04, 0x12
        /*00e6*/ 	.short	(.L_47 - .L_46)
	.align		4
.L_46:
        /*00e8*/ 	.word	index@(colorspace_convert_yuv_cuda_16)
        /*00ec*/ 	.word	0x00000000


	//----- nvinfo : EIATTR_MIN_STACK_SIZE
	.align		4
.L_47:
        /*00f0*/ 	.byte	0x04, 0x12
        /*00f2*/ 	.short	(.L_49 - .L_48)
	.align		4
.L_48:
        /*00f4*/ 	.word	index@(colorspace_convert_yuv_cuda)
        /*00f8*/ 	.word	0x00000000


	//----- nvinfo : EIATTR_MIN_STACK_SIZE
	.align		4
.L_49:
        /*00fc*/ 	.byte	0x04, 0x12
        /*00fe*/ 	.short	(.L_51 - .L_50)
	.align		4
.L_50:
        /*0100*/ 	.word	index@(colorspace_convert_cuda_16)
        /*0104*/ 	.word	0x00000000


	//----- nvinfo : EIATTR_MIN_STACK_SIZE
	.align		4
.L_51:
        /*0108*/ 	.byte	0x04, 0x12
        /*010a*/ 	.short	(.L_53 - .L_52)
	.align		4
.L_52:
        /*010c*/ 	.word	index@(colorspace_convert_cuda)
        /*0110*/ 	.word	0x00000000


	//----- nvinfo : EIATTR_MIN_STACK_SIZE
	.align		4
.L_53:
        /*0114*/ 	.byte	0x04, 0x12
        /*0116*/ 	.short	(.L_55 - .L_54)
	.align		4
.L_54:
        /*0118*/ 	.word	index@(to_mpeg_cuda_16)
        /*011c*/ 	.word	0x00000000


	//----- nvinfo : EIATTR_MIN_STACK_SIZE
	.align		4
.L_55:
        /*0120*/ 	.byte	0x04, 0x12
        /*0122*/ 	.short	(.L_57 - .L_56)
	.align		4
.L_56:
        /*0124*/ 	.word	index@(to_jpeg_cuda_16)
        /*0128*/ 	.word	0x00000000


	//----- nvinfo : EIATTR_MIN_STACK_SIZE
	.align		4
.L_57:
        /*012c*/ 	.byte	0x04, 0x12
        /*012e*/ 	.short	(.L_59 - .L_58)
	.align		4
.L_58:
        /*0130*/ 	.word	index@(to_mpeg_cuda)
        /*0134*/ 	.word	0x00000000


	//----- nvinfo : EIATTR_MIN_STACK_SIZE
	.align		4
.L_59:
        /*0138*/ 	.byte	0x04, 0x12
        /*013a*/ 	.short	(.L_61 - .L_60)
	.align		4
.L_60:
        /*013c*/ 	.word	index@(to_jpeg_cuda)
        /*0140*/ 	.word	0x00000000
.L_61:


//--------------------- .nv.compat                --------------------------
	.section	.nv.compat,"",@"SHT_CUDA_COMPAT_INFO"
	.align	4
        /*0000*/ 	.byte	0x02, 0x09, 0x00, 0x00, 0x02, 0x02, 0x01, 0x00, 0x02, 0x05, 0x05, 0x00, 0x03, 0x07, 0x01, 0x01
        /*0010*/ 	.byte	0x02, 0x03, 0x00, 0x00, 0x02, 0x06, 0x01, 0x00, 0x04, 0x0b, 0x08, 0x00, 0x09, 0x00, 0x00, 0x00
        /*0020*/ 	.byte	0x00, 0x00, 0x00, 0x00


//--------------------- .nv.info.colorspace_convert_nv12_cuda --------------------------
	.section	.nv.info.colorspace_convert_nv12_cuda,"",@"SHT_CUDA_INFO"
	.sectionflags	@""
	.align	4


	//----- nvinfo : EIATTR_CUDA_API_VERSION
	.align		4
        /*0000*/ 	.byte	0x04, 0x37
        /*0002*/ 	.short	(.L_63 - .L_62)
.L_62:
        /*0004*/ 	.word	0x00000082


	//----- nvinfo : EIATTR_KPARAM_INFO
	.align		4
.L_63:
        /*0008*/ 	.byte	0x04, 0x17
        /*000a*/ 	.short	(.L_65 - .L_64)
.L_64:
        /*000c*/ 	.word	0x00000000
        /*0010*/ 	.short	0x0012
        /*0012*/ 	.short	0x0058
        /*0014*/ 	.byte	0x00, 0xf0, 0x11, 0x00


	//----- nvinfo : EIATTR_KPARAM_INFO
	.align		4
.L_65:
        /*0018*/ 	.byte	0x04, 0x17
        /*001a*/ 	.short	(.L_67 - .L_66)
.L_66:
        /*001c*/ 	.word	0x00000000
        /*0020*/ 	.short	0x0011
        /*0022*/ 	.short	0x0054
        /*0024*/ 	.byte	0x00, 0xf0, 0x11, 0x00


	//----- nvinfo : EIATTR_KPARAM_INFO
	.align		4
.L_67:
        /*0028*/ 	.byte	0x04, 0x17
        /*002a*/ 	.short	(.L_69 - .L_68)
.L_68:
        /*002c*/ 	.word	0x00000000
        /*0030*/ 	.short	0x0010
        /*0032*/ 	.short	0x0050
        /*0034*/ 	.byte	0x00, 0xf0, 0x11, 0x00


	//----- nvinfo : EIATTR_KPARAM_INFO
	.align		4
.L_69:
        /*0038*/ 	.byte	0x04, 0x17
        /*003a*/ 	.short	(.L_71 - .L_70)
.L_70:
        /*003c*/ 	.word	0x00000000
        /*0040*/ 	.short	0x000f
        /*0042*/ 	.short	0x004c
        /*0044*/ 	.byte	0x00, 0xf0, 0x11, 0x00


	//----- nvinfo : EIATTR_KPARAM_INFO
	.align		4
.L_71:
        /*0048*/ 	.byte	0x04, 0x17
        /*004a*/ 	.short	(.L_73 - .L_72)
.L_72:
        /*004c*/ 	.word	0x00000000
        /*0050*/ 	.short	0x000e
        /*0052*/ 	.short	0x0048
        /*0054*/ 	.byte	0x00, 0xf0, 0x11, 0x00


	//----- nvinfo : EIATTR_KPARAM_INFO
	.align		4
.L_73:
        /*0058*/ 	.byte	0x04, 0x17
        /*005a*/ 	.short	(.L_75 - .L_74)
.L_74:
        /*005c*/ 	.word	0x00000000
        /*0060*/ 	.short	0x000d
        /*0062*/ 	.short	0x0044
        /*0064*/ 	.byte	0x00, 0xf0, 0x11, 0x00


	//----- nvinfo : EIATTR_KPARAM_INFO
	.align		4
.L_75:
        /*0068*/ 	.byte	0x04, 0x17
        /*006a*/ 	.short	(.L_77 - .L_76)
.L_76:
        /*006c*/ 	.word	0x00000000
        /*0070*/ 	.short	0x000c
        /*0072*/ 	.short	0x0040
        /*0074*/ 	.byte	0x00, 0xf0, 0x11, 0x00


	//----- nvinfo : EIATTR_KPARAM_INFO
	.align		4
.L_77:
        /*0078*/ 	.byte	0x04, 0x17
        /*007a*/ 	.short	(.L_79 - .L_78)
.L_78:
        /*007c*/ 	.word	0x00000000
        /*0080*/ 	.short	0x000b
        /*0082*/ 	.short	0x003c
        /*0084*/ 	.byte	0x00, 0xf0, 0x11, 0x00


	//----- nvinfo : EIATTR_KPARAM_INFO
	.align		4
.L_79:
        /*0088*/ 	.byte	0x04, 0x17
        /*008a*/ 	.short	(.L_81 - .L_80)
.L_80:
        /*008c*/ 	.word	0x00000000
        /*0090*/ 	.short	0x000a
        /*0092*/ 	.short	0x0038
        /*0094*/ 	.byte	0x00, 0xf0, 0x11, 0x00


	//----- nvinfo : EIATTR_KPARAM_INFO
	.align		4
.L_81:
        /*0098*/ 	.byte	0x04, 0x17
        /*009a*/ 	.short	(.L_83 - .L_82)
.L_82:
        /*009c*/ 	.word	0x00000000
        /*00a0*/ 	.short	0x0009
        /*00a2*/ 	.short	0x0034
        /*00a4*/ 	.byte	0x00, 0xf0, 0x11, 0x00


	//----- nvinfo : EIATTR_KPARAM_INFO
	.align		4
.L_83:
        /*00a8*/ 	.byte	0x04, 0x17
        /*00aa*/ 	.short	(.L_85 - .L_84)
.L_84:
        /*00ac*/ 	.word	0x00000000
        /*00b0*/ 	.short	0x0008
        /*00b2*/ 	.short	0x0030
        /*00b4*/ 	.byte	0x00, 0xf0, 0x11, 0x00


	//----- nvinfo : EIATTR_KPARAM_INFO
	.align		4
.L_85:
        /*00b8*/ 	.byte	0x04, 0x17
        /*00ba*/ 	.short	(.L_87 - .L_86)
.L_86:
        /*00bc*/ 	.word	0x00000000
        /*00c0*/ 	.short	0x0007
        /*00c2*/ 	.short	0x002c
        /*00c4*/ 	.byte	0x00, 0xf0, 0x11, 0x00


	//----- nvinfo : EIATTR_KPARAM_INFO
	.align		4
.L_87:
        /*00c8*/ 	.byte	0x04, 0x17
        /*00ca*/ 	.short	(.L_89 - .L_88)
.L_88:
        /*00cc*/ 	.word	0x00000000
        /*00d0*/ 	.short	0x0006
        /*00d2*/ 	.short	0x0028
        /*00d4*/ 	.byte	0x00, 0xf0, 0x11, 0x00


	//----- nvinfo : EIATTR_KPARAM_INFO
	.align		4
.L_89:
        /*00d8*/ 	.byte	0x04, 0x17
        /*00da*/ 	.short	(.L_91 - .L_90)
.L_90:
        /*00dc*/ 	.word	0x00000000
        /*00e0*/ 	.short	0x0005
        /*00e2*/ 	.short	0x0024
        /*00e4*/ 	.byte	0x00, 0xf0, 0x11, 0x00


	//----- nvinfo : EIATTR_KPARAM_INFO
	.align		4
.L_91:
        /*00e8*/ 	.byte	0x04, 0x17
        /*00ea*/ 	.short	(.L_93 - .L_92)
.L_92:
        /*00ec*/ 	.word	0x00000000
        /*00f0*/ 	.short	0x0004
        /*00f2*/ 	.short	0x0020
        /*00f4*/ 	.byte	0x00, 0xf0, 0x11, 0x00


	//----- nvinfo : EIATTR_KPARAM_INFO
	.align		4
.L_93:
        /*00f8*/ 	.byte	0x04, 0x17
        /*00fa*/ 	.short	(.L_95 - .L_94)
.L_94:
        /*00fc*/ 	.word	0x00000000
        /*0100*/ 	.short	0x0003
        /*0102*/ 	.short	0x0018
        /*0104*/ 	.byte	0x00, 0xf5, 0x21, 0x00


	//----- nvinfo : EIATTR_KPARAM_INFO
	.align		4
.L_95:
        /*0108*/ 	.byte	0x04, 0x17
        /*010a*/ 	.short	(.L_97 - .L_96)
.L_96:
        /*010c*/ 	.word	0x00000000
        /*0110*/ 	.short	0x0002
        /*0112*/ 	.short	0x0010
        /*0114*/ 	.byte	0x00, 0xf5, 0x21, 0x00


	//----- nvinfo : EIATTR_KPARAM_INFO
	.align		4
.L_97:
        /*0118*/ 	.byte	0x04, 0x17
        /*011a*/ 	.short	(.L_99 - .L_98)
.L_98:
        /*011c*/ 	.word	0x00000000
        /*0120*/ 	.short	0x0001
        /*0122*/ 	.short	0x0008
        /*0124*/ 	.byte	0x00, 0xf5, 0x21, 0x00


	//----- nvinfo : EIATTR_KPARAM_INFO
	.align		4
.L_99:
        /*0128*/ 	.byte	0x04, 0x17
        /*012a*/ 	.short	(.L_101 - .L_100)
.L_100:
        /*012c*/ 	.word	0x00000000
        /*0130*/ 	.short	0x0000
        /*0132*/ 	.short	0x0000
        /*0134*/ 	.byte	0x00, 0xf5, 0x21, 0x00


	//----- nvinfo : EIATTR_SPARSE_MMA_MASK
	.align		4
.L_101:
        /*0138*/ 	.byte	0x03, 0x50
        /*013a*/ 	.short	0x0000


	//----- nvinfo : EIATTR_MAXREG_COUNT
	.align		4
        /*013c*/ 	.byte	0x03, 0x1b
        /*013e*/ 	.short	0x00ff


	//----- nvinfo : EIATTR_MERCURY_ISA_VERSION
	.align		4
        /*0140*/ 	.byte	0x03, 0x5f
        /*0142*/ 	.short	0x0101


	//----- nvinfo : EIATTR_VRC_CTA_INIT_COUNT
	.align		4
        /*0144*/ 	.byte	0x02, 0x4a
	.zero		1
	.zero		1


	//----- nvinfo : EIATTR_EXIT_INSTR_OFFSETS
	.align		4
        /*0148*/ 	.byte	0x04, 0x1c
        /*014a*/ 	.short	(.L_103 - .L_102)


	//   ....[0]....
.L_102:
        /*014c*/ 	.word	0x000000c0


	//   ....[1]....
        /*0150*/ 	.word	0x000001a0


	//   ....[2]....
        /*0154*/ 	.word	0x00000440


	//   ....[3]....
        /*0158*/ 	.word	0x00000520


	//----- nvinfo : EIATTR_CBANK_PARAM_SIZE
	.align		4
.L_103:
        /*015c*/ 	.byte	0x03, 0x19
        /*015e*/ 	.short	0x005c


	//----- nvinfo : EIATTR_PARAM_CBANK
	.align		4
        /*0160*/ 	.byte	0x04, 0x0a
        /*0162*/ 	.short	(.L_105 - .L_104)
	.align		4
.L_104:
        /*0164*/ 	.word	index@(.nv.constant0.colorspace_convert_nv12_cuda)
        /*0168*/ 	.short	0x0380
        /*016a*/ 	.short	0x005c


	//----- nvinfo : EIATTR_SW_WAR
	.align		4
.L_105:
        /*016c*/ 	.byte	0x04, 0x36
        /*016e*/ 	.short	(.L_107 - .L_106)
.L_106:
        /*0170*/ 	.word	0x00000008
.L_107:


//--------------------- .nv.info.colorspace_convert_yuv_cuda_16 --------------------------
	.section	.nv.info.colorspace_convert_yuv_cuda_16,"",@"SHT_CUDA_INFO"
	.sectionflags	@""
	.align	4


	//----- nvinfo : EIATTR_CUDA_API_VERSION
	.align		4
        /*0000*/ 	.byte	0x04, 0x37
        /*0002*/ 	.short	(.L_109 - .L_108)
.L_108:
        /*0004*/ 	.word	0x00000082


	//----- nvinfo : EIATTR_KPARAM_INFO
	.align		4
.L_109:
        /*0008*/ 	.byte	0x04, 0x17
        /*000a*/ 	.short	(.L_111 - .L_110)
.L_110:
        /*000c*/ 	.word	0x00000000
        /*0010*/ 	.short	0x0014
        /*0012*/ 	.short	0x0068
        /*0014*/ 	.byte	0x00, 0xf0, 0x11, 0x00


	//----- nvinfo : EIATTR_KPARAM_INFO
	.align		4
.L_111:
        /*0018*/ 	.byte	0x04, 0x17
        /*001a*/ 	.short	(.L_113 - .L_112)
.L_112:
        /*001c*/ 	.word	0x00000000
        /*0020*/ 	.short	0x0013
        /*0022*/ 	.short	0x0064
        /*0024*/ 	.byte	0x00, 0xf0, 0x11, 0x00


	//----- nvinfo : EIATTR_KPARAM_INFO
	.align		4
.L_113:
        /*0028*/ 	.byte	0x04, 0x17
        /*002a*/ 	.short	(.L_115 - .L_114)
.L_114:
        /*002c*/ 	.word	0x00000000
        /*0030*/ 	.short	0x0012
        /*0032*/ 	.short	0x0060
        /*0034*/ 	.byte	0x00, 0xf0, 0x11, 0x00


	//----- nvinfo : EIATTR_KPARAM_INFO
	.align		4
.L_115:
        /*0038*/ 	.byte	0x04, 0x17
        /*003a*/ 	.short	(.L_117 - .L_116)
.L_116:
        /*003c*/ 	.word	0x00000000
        /*0040*/ 	.short	0x0011
        /*0042*/ 	.short	0x005c
        /*0044*/ 	.byte	0x00, 0xf0, 0x11, 0x00


	//----- nvinfo : EIATTR_KPARAM_INFO
	.align		4
.L_117:
        /*0048*/ 	.byte	0x04, 0x17
        /*004a*/ 	.short	(.L_119 - .L_118)
.L_118:
        /*004c*/ 	.word	0x00000000
        /*0050*/ 	.short	0x0010
        /*0052*/ 	.short	0x0058
        /*0054*/ 	.byte	0x00, 0xf0, 0x11, 0x00


	//----- nvinfo : EIATTR_KPARAM_INFO
	.align		4
.L_119:
        /*0058*/ 	.byte	0x04, 0x17
        /*005a*/ 	.short	(.L_121 - .L_120)
.L_120:
        /*005c*/ 	.word	0x00000000
        /*0060*/ 	.short	0x000f
        /*0062*/ 	.short	0x0054
        /*0064*/ 	.byte	0x00, 0xf0, 0x11, 0x00


	//----- nvinfo : EIATTR_KPARAM_INFO
	.align		4
.L_121:
        /*0068*/ 	.byte	0x04, 0x17
        /*006a*/ 	.short	(.L_123 - .L_122)
.L_122:
        /*006c*/ 	.word	0x00000000
        /*0070*/ 	.short	0x000e
        /*0072*/ 	.short	0x0050
        /*0074*/ 	.byte	0x00, 0xf0, 0x11, 0x00


	//----- nvinfo : EIATTR_KPARAM_INFO
	.align		4
.L_123:
        /*0078*/ 	.byte	0x04, 0x17
        /*007a*/ 	.short	(.L_125 - .L_124)
.L_124:
        /*007c*/ 	.word	0x00000000
        /*0080*/ 	.short	0x000d
        /*0082*/ 	.short	0x004c
        /*0084*/ 	.byte	0x00, 0xf0, 0x11, 0x00


	//----- nvinfo : EIATTR_KPARAM_INFO
	.align		4
.L_125:
        /*0088*/ 	.byte	0x04, 0x17
        /*008a*/ 	.short	(.L_127 - .L_126)
.L_126:
        /*008c*/ 	.word	0x00000000
        /*0090*/ 	.short	0x000c
        /*0092*/ 	.short	0x0048
        /*0094*/ 	.byte	0x00, 0xf0, 0x11, 0x00


	//----- nvinfo : EIATTR_KPARAM_INFO
	.align		4
.L_127:
        /*0098*/ 	.byte	0x04, 0x17
        /*009a*/ 	.short	(.L_129 - .L_128)
.L_128:
        /*009c*/ 	.word	0x00000000
        /*00a0*/ 	.short	0x000b
        /*00a2*/ 	.short	0x0044
        /*00a4*/ 	.byte	0x00, 0xf0, 0x11, 0x00


	//----- nvinfo : EIATTR_KPARAM_INFO
	.align		4
.L_129:
        /*00a8*/ 	.byte	0x04, 0x17
        /*00aa*/ 	.short	(.L_131 - .L_130)
.L_130:
        /*00ac*/ 	.word	0x00000000
        /*00b0*/ 	.short	0x000a
        /*00b2*/ 	.short	0x0040
        /*00b4*/ 	.byte	0x00, 0xf0, 0x11, 0x00


	//----- nvinfo : EIATTR_KPARAM_INFO
	.align		4
.L_131:
        /*00b8*/ 	.byte	0x04, 0x17
        /*00ba*/ 	.short	(.L_133 - .L_132)
.L_132:
        /*00bc*/ 	.word	0x00000000
        /*00c0*/ 	.short	0x0009
        /*00c2*/ 	.short	0x003c
        /*00c4*/ 	.byte	0x00, 0xf0, 0x11, 0x00


	//----- nvinfo : EIATTR_KPARAM_INFO
	.align		4
.L_133:
        /*00c8*/ 	.byte	0x04, 0x17
        /*00ca*/ 	.short	(.L_135 - .L_134)
.L_134:
        /*00cc*/ 	.word	0x00000000
        /*00d0*/ 	.short	0x0008
        /*00d2*/ 	.short	0x0038
        /*00d4*/ 	.byte	0x00, 0xf0, 0x11, 0x00


	//----- nvinfo : EIATTR_KPARAM_INFO
	.align		4
.L_135:
        /*00d8*/ 	.byte	0x04, 0x17
        /*00da*/ 	.short	(.L_137 - .L_136)
.L_136:
        /*00dc*/ 	.word	0x00000000
        /*00e0*/ 	.short	0x0007
        /*00e2*/ 	.short	0x0034
        /*00e4*/ 	.byte	0x00, 0xf0, 0x11, 0x00


	//----- nvinfo : EIATTR_KPARAM_INFO
	.align		4
.L_137:
        /*00e8*/ 	.byte	0x04, 0x17
        /*00ea*/ 	.short	(.L_139 - .L_138)
.L_138:
        /*00ec*/ 	.word	0x00000000
        /*00f0*/ 	.short	0x0006
        /*00f2*/ 	.short	0x0030
        /*00f4*/ 	.byte	0x00, 0xf0, 0x11, 0x00


	//----- nvinfo : EIATTR_KPARAM_INFO
	.align		4
.L_139:
        /*00f8*/ 	.byte	0x04, 0x17
        /*00fa*/ 	.short	(.L_141 - .L_140)
.L_140:
        /*00fc*/ 	.word	0x00000000
        /*0100*/ 	.short	0x0005
        /*0102*/ 	.short	0x0028
        /*0104*/ 	.byte	0x00, 0xf5, 0x21, 0x00


	//----- nvinfo : EIATTR_KPARAM_INFO
	.align		4
.L_141:
        /*0108*/ 	.byte	0x04, 0x17
        /*010a*/ 	.short	(.L_143 - .L_142)
.L_142:
        /*010c*/ 	.word	0x00000000
        /*0110*/ 	.short	0x0004
        /*0112*/ 	.short	0x0020
        /*0114*/ 	.byte	0x00, 0xf5, 0x21, 0x00


	//----- nvinfo : EIATTR_KPARAM_INFO
	.align		4
.L_143:
        /*0118*/ 	.byte	0x04, 0x17
        /*011a*/ 	.short	(.L_145 - .L_144)
.L_144:
        /*011c*/ 	.word	0x00000000
        /*0120*/ 	.short	0x0003
        /*0122*/ 	.short	0x0018
        /*0124*/ 	.byte	0x00, 0xf5, 0x21, 0x00


	//----- nvinfo : EIATTR_KPARAM_INFO
	.align		4
.L_145:
        /*0128*/ 	.byte	0x04, 0x17
        /*012a*/ 	.short	(.L_147 - .L_146)
.L_146:
        /*012c*/ 	.word	0x00000000
        /*0130*/ 	.short	0x0002
        /*0132*/ 	.short	0x0010
        /*0134*/ 	.byte	0x00, 0xf5, 0x21, 0x00


	//----- nvinfo : EIATTR_KPARAM_INFO
	.align		4
.L_147:
        /*0138*/ 	.byte	0x04, 0x17
        /*013a*/ 	.short	(.L_149 - .L_148)
.L_148:
        /*013c*/ 	.word	0x00000000
        /*0140*/ 	.short	0x0001
        /*0142*/ 	.short	0x0008
        /*0144*/ 	.byte	0x00, 0xf5, 0x21, 0x00


	//----- nvinfo : EIATTR_KPARAM_INFO
	.align		4
.L_149:
        /*0148*/ 	.byte	0x04, 0x17
        /*014a*/ 	.short	(.L_151 - .L_150)
.L_150:
        /*014c*/ 	.word	0x00000000
        /*0150*/ 	.short	0x0000
        /*0152*/ 	.short	0x0000
        /*0154*/ 	.byte	0x00, 0xf5, 0x21, 0x00


	//----- nvinfo : EIATTR_SPARSE_MMA_MASK
	.align		4
.L_151:
        /*0158*/ 	.byte	0x03, 0x50
        /*015a*/ 	.short	0x0000


	//----- nvinfo : EIATTR_MAXREG_COUNT
	.align		4
        /*015c*/ 	.byte	0x03, 0x1b
        /*015e*/ 	.short	0x00ff


	//----- nvinfo : EIATTR_MERCURY_ISA_VERSION
	.align		4
        /*0160*/ 	.byte	0x03, 0x5f
        /*0162*/ 	.short	0x0101


	//----- nvinfo : EIATTR_VRC_CTA_INIT_COUNT
	.align		4
        /*0164*/ 	.byte	0x02, 0x4a
	.zero		1
	.zero		1


	//----- nvinfo : EIATTR_EXIT_INSTR_OFFSETS
	.align		4
        /*0168*/ 	.byte	0x04, 0x1c
        /*016a*/ 	.short	(.L_153 - .L_152)


	//   ....[0]....
.L_152:
        /*016c*/ 	.word	0x000000c0


	//   ....[1]....
        /*0170*/ 	.word	0x00000410


	//   ....[2]....
        /*0174*/ 	.word	0x00000520


	//----- nvinfo : EIATTR_CBANK_PARAM_SIZE
	.align		4
.L_153:
        /*0178*/ 	.byte	0x03, 0x19
        /*017a*/ 	.short	0x006c


	//----- nvinfo : EIATTR_PARAM_CBANK
	.align		4
        /*017c*/ 	.byte	0x04, 0x0a
        /*017e*/ 	.short	(.L_155 - .L_154)
	.align		4
.L_154:
        /*0180*/ 	.word	index@(.nv.constant0.colorspace_convert_yuv_cuda_16)
        /*0184*/ 	.short	0x0380
        /*0186*/ 	.short	0x006c


	//----- nvinfo : EIATTR_SW_WAR
	.align		4
.L_155:
        /*0188*/ 	.byte	0x04, 0x36
        /*018a*/ 	.short	(.L_157 - .L_156)
.L_156:
        /*018c*/ 	.word	0x00000008
.L_157:


//--------------------- .nv.info.colorspace_convert_yuv_cuda --------------------------
	.section	.nv.info.colorspace_convert_yuv_cuda,"",@"SHT_CUDA_INFO"
	.sectionflags	@""
	.align	4


	//----- nvinfo : EIATTR_CUDA_API_VERSION
	.align		4
        /*0000*/ 	.byte	0x04, 0x37
        /*0002*/ 	.short	(.L_159 - .L_158)
.L_158:
        /*0004*/ 	.word	0x00000082


	//----- nvinfo : EIATTR_KPARAM_INFO
	.align		4
.L_159:
        /*0008*/ 	.byte	0x04, 0x17
        /*000a*/ 	.short	(.L_161 - .L_160)
.L_160:
        /*000c*/ 	.word	0x00000000
        /*0010*/ 	.short	0x0014
        /*0012*/ 	.short	0x0068
        /*0014*/ 	.byte	0x00, 0xf0, 0x11, 0x00


	//----- nvinfo : EIATTR_KPARAM_INFO
	.align		4
.L_161:
        /*0018*/ 	.byte	0x04, 0x17
        /*001a*/ 	.short	(.L_163 - .L_162)
.L_162:
        /*001c*/ 	.word	0x00000000
        /*0020*/ 	.short	0x0013
        /*0022*/ 	.short	0x0064
        /*0024*/ 	.byte	0x00, 0xf0, 0x11, 0x00


	//----- nvinfo : EIATTR_KPARAM_INFO
	.align		4
.L_163:
        /*0028*/ 	.byte	0x04, 0x17
        /*002a*/ 	.short	(.L_165 - .L_164)
.L_164:
        /*002c*/ 	.word	0x00000000
        /*0030*/ 	.short	0x0012
        /*0032*/ 	.short	0x0060
        /*0034*/ 	.byte	0x00, 0xf0, 0x11, 0x00


	//----- nvinfo : EIATTR_KPARAM_INFO
	.align		4
.L_165:
        /*0038*/ 	.byte	0x04, 0x17
        /*003a*/ 	.short	(.L_167 - .L_166)
.L_166:
        /*003c*/ 	.word	0x00000000
        /*0040*/ 	.short	0x0011
        /*0042*/ 	.short	0x005c
        /*0044*/ 	.byte	0x00, 0xf0, 0x11, 0x00


	//----- nvinfo : EIATTR_KPARAM_INFO
	.align		4
.L_167:
        /*0048*/ 	.byte	0x04, 0x17
        /*004a*/ 	.short	(.L_169 - .L_168)
.L_168:
        /*004c*/ 	.word	0x00000000
        /*0050*/ 	.short	0x0010
        /*0052*/ 	.short	0x0058
        /*0054*/ 	.byte	0x00, 0xf0, 0x11, 0x00


	//----- nvinfo : EIATTR_KPARAM_INFO
	.align		4
.L_169:
        /*0058*/ 	.byte	0x04, 0x17
        /*005a*/ 	.short	(.L_171 - .L_170)
.L_170:
        /*005c*/ 	.word	0x00000000
        /*0060*/ 	.short	0x000f
        /*0062*/ 	.short	0x0054
        /*0064*/ 	.byte	0x00, 0xf0, 0x11, 0x00


	//----- nvinfo : EIATTR_KPARAM_INFO
	.align		4
.L_171:
        /*0068*/ 	.byte	0x04, 0x17
        /*006a*/ 	.short	(.L_173 - .L_172)
.L_172:
        /*006c*/ 	.word	0x00000000
        /*0070*/ 	.short	0x000e
        /*0072*/ 	.short	0x0050
        /*0074*/ 	.byte	0x00, 0xf0, 0x11, 0x00


	//----- nvinfo : EIATTR_KPARAM_INFO
	.align		4
.L_173:
        /*0078*/ 	.byte	0x04, 0x17
        /*007a*/ 	.short	(.L_175 - .L_174)
.L_174:
        /*007c*/ 	.word	0x00000000
        /*0080*/ 	.short	0x000d
        /*0082*/ 	.short	0x004c
        /*0084*/ 	.byte	0x00, 0xf0, 0x11, 0x00


	//----- nvinfo : EIATTR_KPARAM_INFO
	.align		4
.L_175:
        /*0088*/ 	.byte	0x04, 0x17
        /*008a*/ 	.short	(.L_177 - .L_176)
.L_176:
        /*008c*/ 	.word	0x00000000
        /*0090*/ 	.short	0x000c
        /*0092*/ 	.short	0x0048
        /*0094*/ 	.byte	0x00, 0xf0, 0x11, 0x00


	//----- nvinfo : EIATTR_KPARAM_INFO
	.align		4
.L_177:
        /*0098*/ 	.byte	0x04, 0x17
        /*009a*/ 	.short	(.L_179 - .L_178)
.L_178:
        /*009c*/ 	.word	0x00000000
        /*00a0*/ 	.short	0x000b
        /*00a2*/ 	.short	0x0044
        /*00a4*/ 	.byte	0x00, 0xf0, 0x11, 0x00


	//----- nvinfo : EIATTR_KPARAM_INFO
	.align		4
.L_179:
        /*00a8*/ 	.byte	0x04, 0x17
        /*00aa*/ 	.short	(.L_181 - .L_180)
.L_180:
        /*00ac*/ 	.word	0x00000000
        /*00b0*/ 	.short	0x000a
        /*00b2*/ 	.short	0x0040
        /*00b4*/ 	.byte	0x00, 0xf0, 0x11, 0x00


	//----- nvinfo : EIATTR_KPARAM_INFO
	.align		4
.L_181:
        /*00b8*/ 	.byte	0x04, 0x17
        /*00ba*/ 	.short	(.L_183 - .L_182)
.L_182:
        /*00bc*/ 	.word	0x00000000
        /*00c0*/ 	.short	0x0009
        /*00c2*/ 	.short	0x003c
        /*00c4*/ 	.byte	0x00, 0xf0, 0x11, 0x00


	//----- nvinfo : EIATTR_KPARAM_INFO
	.align		4
.L_183:
        /*00c8*/ 	.byte	0x04, 0x17
        /*00ca*/ 	.short	(.L_185 - .L_184)
.L_184:
        /*00cc*/ 	.word	0x00000000
        /*00d0*/ 	.short	0x0008
        /*00d2*/ 	.short	0x0038
        /*00d4*/ 	.byte	0x00, 0xf0, 0x11, 0x00


	//----- nvinfo : EIATTR_KPARAM_INFO
	.align		4
.L_185:
        /*00d8*/ 	.byte	0x04, 0x17
        /*00da*/ 	.short	(.L_187 - .L_186)
.L_186:
        /*00dc*/ 	.word	0x00000000
        /*00e0*/ 	.short	0x0007
        /*00e2*/ 	.short	0x0034
        /*00e4*/ 	.byte	0x00, 0xf0, 0x11, 0x00


	//----- nvinfo : EIATTR_KPARAM_INFO
	.align		4
.L_187:
        /*00e8*/ 	.byte	0x04, 0x17
        /*00ea*/ 	.short	(.L_189 - .L_188)
.L_188:
        /*00ec*/ 	.word	0x00000000
        /*00f0*/ 	.short	0x0006
        /*00f2*/ 	.short	0x0030
        /*00f4*/ 	.byte	0x00, 0xf0, 0x11, 0x00


	//----- nvinfo : EIATTR_KPARAM_INFO
	.align		4
.L_189:
        /*00f8*/ 	.byte	0x04, 0x17
        /*00fa*/ 	.short	(.L_191 - .L_190)
.L_190:
        /*00fc*/ 	.word	0x00000000
        /*0100*/ 	.short	0x0005
        /*0102*/ 	.short	0x0028
        /*0104*/ 	.byte	0x00, 0xf5, 0x21, 0x00


	//----- nvinfo : EIATTR_KPARAM_INFO
	.align		4
.L_191:
        /*0108*/ 	.byte	0x04, 0x17
        /*010a*/ 	.short	(.L_193 - .L_192)
.L_192:
        /*010c*/ 	.word	0x00000000
        /*0110*/ 	.short	0x0004
        /*0112*/ 	.short	0x0020
        /*0114*/ 	.byte	0x00, 0xf5, 0x21, 0x00


	//----- nvinfo : EIATTR_KPARAM_INFO
	.align		4
.L_193:
        /*0118*/ 	.byte	0x04, 0x17
        /*011a*/ 	.short	(.L_195 - .L_194)
.L_194:
        /*011c*/ 	.word	0x00000000
        /*0120*/ 	.short	0x0003
        /*0122*/ 	.short	0x0018
        /*0124*/ 	.byte	0x00, 0xf5, 0x21, 0x00


	//----- nvinfo : EIATTR_KPARAM_INFO
	.align		4
.L_195:
        /*0128*/ 	.byte	0x04, 0x17
        /*012a*/ 	.short	(.L_197 - .L_196)
.L_196:
        /*012c*/ 	.word	0x00000000
        /*0130*/ 	.short	0x0002
        /*0132*/ 	.short	0x0010
        /*0134*/ 	.byte	0x00, 0xf5, 0x21, 0x00


	//----- nvinfo : EIATTR_KPARAM_INFO
	.align		4
.L_197:
        /*0138*/ 	.byte	0x04, 0x17
        /*013a*/ 	.short	(.L_199 - .L_198)
.L_198:
        /*013c*/ 	.word	0x00000000
        /*0140*/ 	.short	0x0001
        /*0142*/ 	.short	0x0008
        /*0144*/ 	.byte	0x00, 0xf5, 0x21, 0x00


	//----- nvinfo : EIATTR_KPARAM_INFO
	.align		4
.L_199:
        /*0148*/ 	.byte	0x04, 0x17
        /*014a*/ 	.short	(.L_201 - .L_200)
.L_200:
        /*014c*/ 	.word	0x00000000
        /*0150*/ 	.short	0x0000
        /*0152*/ 	.short	0x0000
        /*0154*/ 	.byte	0x00, 0xf5, 0x21, 0x00


	//----- nvinfo : EIATTR_SPARSE_MMA_MASK
	.align		4
.L_201:
        /*0158*/ 	.byte	0x03, 0x50
        /*015a*/ 	.short	0x0000


	//----- nvinfo : EIATTR_MAXREG_COUNT
	.align		4
        /*015c*/ 	.byte	0x03, 0x1b
        /*015e*/ 	.short	0x00ff


	//----- nvinfo : EIATTR_MERCURY_ISA_VERSION
	.align		4
        /*0160*/ 	.byte	0x03, 0x5f
        /*0162*/ 	.short	0x0101


	//----- nvinfo : EIATTR_VRC_CTA_INIT_COUNT
	.align		4
        /*0164*/ 	.byte	0x02, 0x4a
	.zero		1
	.zero		1


	//----- nvinfo : EIATTR_EXIT_INSTR_OFFSETS
	.align		4
        /*0168*/ 	.byte	0x04, 0x1c
        /*016a*/ 	.short	(.L_203 - .L_202)


	//   ....[0]....
.L_202:
        /*016c*/ 	.word	0x000000c0


	//   ....[1]....
        /*0170*/ 	.word	0x000003e0


	//   ....[2]....
        /*0174*/ 	.word	0x000004f0


	//----- nvinfo : EIATTR_CBANK_PARAM_SIZE
	.align		4
.L_203:
        /*0178*/ 	.byte	0x03, 0x19
        /*017a*/ 	.short	0x006c


	//----- nvinfo : EIATTR_PARAM_CBANK
	.align		4
        /*017c*/ 	.byte	0x04, 0x0a
        /*017e*/ 	.short	(.L_205 - .L_204)
	.align		4
.L_204:
        /*0180*/ 	.word	index@(.nv.constant0.colorspace_convert_yuv_cuda)
        /*0184*/ 	.short	0x0380
        /*0186*/ 	.short	0x006c


	//----- nvinfo : EIATTR_SW_WAR
	.align		4
.L_205:
        /*0188*/ 	.byte	0x04, 0x36
        /*018a*/ 	.short	(.L_207 - .L_206)
.L_206:
        /*018c*/ 	.word	0x00000008
.L_207:


//--------------------- .nv.info.colorspace_convert_cuda_16 --------------------------
	.section	.nv.info.colorspace_convert_cuda_16,"",@"SHT_CUDA_INFO"
	.sectionflags	@""
	.align	4


	//----- nvinfo : EIATTR_CUDA_API_VERSION
	.align		4
        /*0000*/ 	.byte	0x04, 0x37
        /*0002*/ 	.short	(.L_209 - .L_208)
.L_208:
        /*0004*/ 	.word	0x00000082


	//----- nvinfo : EIATTR_KPARAM_INFO
	.align		4
.L_209:
        /*0008*/ 	.byte	0x04, 0x17
        /*000a*/ 	.short	(.L_211 - .L_210)
.L_210:
        /*000c*/ 	.word	0x00000000
        /*0010*/ 	.short	0x000f
        /*0012*/ 	.short	0x0044
        /*0014*/ 	.byte	0x00, 0xf0, 0x11, 0x00


	//----- nvinfo : EIATTR_KPARAM_INFO
	.align		4
.L_211:
        /*0018*/ 	.byte	0x04, 0x17
        /*001a*/ 	.short	(.L_213 - .L_212)
.L_212:
        /*001c*/ 	.word	0x00000000
        /*0020*/ 	.short	0x000e
        /*0022*/ 	.short	0x0040
        /*0024*/ 	.byte	0x00, 0xf0, 0x11, 0x00


	//----- nvinfo : EIATTR_KPARAM_INFO
	.align		4
.L_213:
        /*0028*/ 	.byte	0x04, 0x17
        /*002a*/ 	.short	(.L_215 - .L_214)
.L_214:
        /*002c*/ 	.word	0x00000000
        /*0030*/ 	.short	0x000d
        /*0032*/ 	.short	0x003c
        /*0034*/ 	.byte	0x00, 0xf0, 0x11, 0x00


	//----- nvinfo : EIATTR_KPARAM_INFO
	.align		4
.L_215:
        /*0038*/ 	.byte	0x04, 0x17
        /*003a*/ 	.short	(.L_217 - .L_216)
.L_216:
        /*003c*/ 	.word	0x00000000
        /*0040*/ 	.short	0x000c
        /*0042*/ 	.short	0x0038
        /*0044*/ 	.byte	0x00, 0xf0, 0x11, 0x00


	//----- nvinfo : EIATTR_KPARAM_INFO
	.align		4
.L_217:
        /*0048*/ 	.byte	0x04, 0x17
        /*004a*/ 	.short	(.L_219 - .L_218)
.L_218:
        /*004c*/ 	.word	0x00000000
        /*0050*/ 	.short	0x000b
        /*0052*/ 	.short	0x0034
        /*0054*/ 	.byte	0x00, 0xf0, 0x11, 0x00


	//----- nvinfo : EIATTR_KPARAM_INFO
	.align		4
.L_219:
        /*0058*/ 	.byte	0x04, 0x17
        /*005a*/ 	.short	(.L_221 - .L_220)
.L_220:
        /*005c*/ 	.word	0x00000000
        /*0060*/ 	.short	0x000a
        /*0062*/ 	.short	0x0030
        /*0064*/ 	.byte	0x00, 0xf0, 0x11, 0x00


	//----- nvinfo : EIATTR_KPARAM_INFO
	.align		4
.L_221:
        /*0068*/ 	.byte	0x04, 0x17
        /*006a*/ 	.short	(.L_223 - .L_222)
.L_222:
        /*006c*/ 	.word	0x00000000
        /*0070*/ 	.short	0x0009
        /*0072*/ 	.short	0x002c
        /*0074*/ 	.byte	0x00, 0xf0, 0x11, 0x00


	//----- nvinfo : EIATTR_KPARAM_INFO
	.align		4
.L_223:
        /*0078*/ 	.byte	0x04, 0x17
        /*007a*/ 	.short	(.L_225 - .L_224)
.L_224:
        /*007c*/ 	.word	0x00000000
        /*0080*/ 	.short	0x0008
        /*0082*/ 	.short	0x0028
        /*0084*/ 	.byte	0x00, 0xf0, 0x11, 0x00


	//----- nvinfo : EIATTR_KPARAM_INFO
	.align		4
.L_225:
        /*0088*/ 	.byte	0x04, 0x17
        /*008a*/ 	.short	(.L_227 - .L_226)
.L_226:
        /*008c*/ 	.word	0x00000000
        /*0090*/ 	.short	0x0007
        /*0092*/ 	.short	0x0024
        /*0094*/ 	.byte	0x00, 0xf0, 0x11, 0x00


	//----- nvinfo : EIATTR_KPARAM_INFO
	.align		4
.L_227:
        /*0098*/ 	.byte	0x04, 0x17
        /*009a*/ 	.short	(.L_229 - .L_228)
.L_228:
        /*009c*/ 	.word	0x00000000
        /*00a0*/ 	.short	0x0006
        /*00a2*/ 	.short	0x0020
        /*00a4*/ 	.byte	0x00, 0xf0, 0x11, 0x00


	//----- nvinfo : EIATTR_KPARAM_INFO
	.align		4
.L_229:
        /*00a8*/ 	.byte	0x04, 0x17
        /*00aa*/ 	.short	(.L_231 - .L_230)
.L_230:
        /*00ac*/ 	.word	0x00000000
        /*00b0*/ 	.short	0x0005
        /*00b2*/ 	.short	0x001c
        /*00b4*/ 	.byte	0x00, 0xf0, 0x11, 0x00


	//----- nvinfo : EIATTR_KPARAM_INFO
	.align		4
.L_231:
        /*00b8*/ 	.byte	0x04, 0x17
        /*00ba*/ 	.short	(.L_233 - .L_232)
.L_232:
        /*00bc*/ 	.word	0x00000000
        /*00c0*/ 	.short	0x0004
        /*00c2*/ 	.short	0x0018
        /*00c4*/ 	.byte	0x00, 0xf0, 0x11, 0x00


	//----- nvinfo : EIATTR_KPARAM_INFO
	.align		4
.L_233:
        /*00c8*/ 	.byte	0x04, 0x17
        /*00ca*/ 	.short	(.L_235 - .L_234)
.L_234:
        /*00cc*/ 	.word	0x00000000
        /*00d0*/ 	.short	0x0003
        /*00d2*/ 	.short	0x0014
        /*00d4*/ 	.byte	0x00, 0xf0, 0x11, 0x00


	//----- nvinfo : EIATTR_KPARAM_INFO
	.align		4
.L_235:
        /*00d8*/ 	.byte	0x04, 0x17
        /*00da*/ 	.short	(.L_237 - .L_236)
.L_236:
        /*00dc*/ 	.word	0x00000000
        /*00e0*/ 	.short	0x0002
        /*00e2*/ 	.short	0x0010
        /*00e4*/ 	.byte	0x00, 0xf0, 0x11, 0x00


	//----- nvinfo : EIATTR_KPARAM_INFO
	.align		4
.L_237:
        /*00e8*/ 	.byte	0x04, 0x17
        /*00ea*/ 	.short	(.L_239 - .L_238)
.L_238:
        /*00ec*/ 	.word	0x00000000
        /*00f0*/ 	.short	0x0001
        /*00f2*/ 	.short	0x0008
        /*00f4*/ 	.byte	0x00, 0xf5, 0x21, 0x00


	//----- nvinfo : EIATTR_KPARAM_INFO
	.align		4
.L_239:
        /*00f8*/ 	.byte	0x04, 0x17
        /*00fa*/ 	.short	(.L_241 - .L_240)
.L_240:
        /*00fc*/ 	.word	0x00000000
        /*0100*/ 	.short	0x0000
        /*0102*/ 	.short	0x0000
        /*0104*/ 	.byte	0x00, 0xf5, 0x21, 0x00


	//----- nvinfo : EIATTR_SPARSE_MMA_MASK
	.align		4
.L_241:
        /*0108*/ 	.byte	0x03, 0x50
        /*010a*/ 	.short	0x0000


	//----- nvinfo : EIATTR_MAXREG_COUNT
	.align		4
        /*010c*/ 	.byte	0x03, 0x1b
        /*010e*/ 	.short	0x00ff


	//----- nvinfo : EIATTR_MERCURY_ISA_VERSION
	.align		4
        /*0110*/ 	.byte	0x03, 0x5f
        /*0112*/ 	.short	0x0101


	//----- nvinfo : EIATTR_VRC_CTA_INIT_COUNT
	.align		4
        /*0114*/ 	.byte	0x02, 0x4a
	.zero		1
	.zero		1


	//----- nvinfo : EIATTR_EXIT_INSTR_OFFSETS
	.align		4
        /*0118*/ 	.byte	0x04, 0x1c
        /*011a*/ 	.short	(.L_243 - .L_242)


	//   ....[0]....
.L_242:
        /*011c*/ 	.word	0x000000c0


	//   ....[1]....
        /*0120*/ 	.word	0x00000290


	//   ....[2]....
        /*0124*/ 	.word	0x000003d0


	//   ....[3]....
        /*0128*/ 	.word	0x00000510


	//----- nvinfo : EIATTR_CBANK_PARAM_SIZE
	.align		4
.L_243:
        /*012c*/ 	.byte	0x03, 0x19
        /*012e*/ 	.short	0x0048


	//----- nvinfo : EIATTR_PARAM_CBANK
	.align		4
        /*0130*/ 	.byte	0x04, 0x0a
        /*0132*/ 	.short	(.L_245 - .L_244)
	.align		4
.L_244:
        /*0134*/ 	.word	index@(.nv.constant0.colorspace_convert_cuda_16)
        /*0138*/ 	.short	0x0380
        /*013a*/ 	.short	0x0048


	//----- nvinfo : EIATTR_SW_WAR
	.align		4
.L_245:
        /*013c*/ 	.byte	0x04, 0x36
        /*013e*/ 	.short	(.L_247 - .L_246)
.L_246:
        /*0140*/ 	.word	0x00000008
.L_247:


//--------------------- .nv.info.colorspace_convert_cuda --------------------------
	.section	.nv.info.colorspace_convert_cuda,"",@"SHT_CUDA_INFO"
	.sectionflags	@""
	.align	4


	//----- nvinfo : EIATTR_CUDA_API_VERSION
	.align		4
        /*0000*/ 	.byte	0x04, 0x37
        /*0002*/ 	.short	(.L_249 - .L_248)
.L_248:
        /*0004*/ 	.word	0x00000082


	//----- nvinfo : EIATTR_KPARAM_INFO
	.align		4
.L_249:
        /*0008*/ 	.byte	0x04, 0x17
        /*000a*/ 	.short	(.L_251 - .L_250)
.L_250:
        /*000c*/ 	.word	0x00000000
        /*0010*/ 	.short	0x000f
        /*0012*/ 	.short	0x0044
        /*0014*/ 	.byte	0x00, 0xf0, 0x11, 0x00


	//----- nvinfo : EIATTR_KPARAM_INFO
	.align		4
.L_251:
        /*0018*/ 	.byte	0x04, 0x17
        /*001a*/ 	.short	(.L_253 - .L_252)
.L_252:
        /*001c*/ 	.word	0x00000000
        /*0020*/ 	.short	0x000e
        /*0022*/ 	.short	0x0040
        /*0024*/ 	.byte	0x00, 0xf0, 0x11, 0x00


	//----- nvinfo : EIATTR_KPARAM_INFO
	.align		4
.L_253:
        /*0028*/ 	.byte	0x04, 0x17
        /*002a*/ 	.short	(.L_255 - .L_254)
.L_254:
        /*002c*/ 	.word	0x00000000
        /*0030*/ 	.short	0x000d
        /*0032*/ 	.short	0x003c
        /*0034*/ 	.byte	0x00, 0xf0, 0x11, 0x00


	//----- nvinfo : EIATTR_KPARAM_INFO
	.align		4
.L_255:
        /*0038*/ 	.byte	0x04, 0x17
        /*003a*/ 	.short	(.L_257 - .L_256)
.L_256:
        /*003c*/ 	.word	0x00000000
        /*0040*/ 	.short	0x000c
        /*0042*/ 	.short	0x0038
        /*0044*/ 	.byte	0x00, 0xf0, 0x11, 0x00


	//----- nvinfo : EIATTR_KPARAM_INFO
	.align		4
.L_257:
        /*0048*/ 	.byte	0x04, 0x17
        /*004a*/ 	.short	(.L_259 - .L_258)
.L_258:
        /*004c*/ 	.word	0x00000000
        /*0050*/ 	.short	0x000b
        /*0052*/ 	.short	0x0034
        /*0054*/ 	.byte	0x00, 0xf0, 0x11, 0x00


	//----- nvinfo : EIATTR_KPARAM_INFO
	.align		4
.L_259:
        /*0058*/ 	.byte	0x04, 0x17
        /*005a*/ 	.short	(.L_261 - .L_260)
.L_260:
        /*005c*/ 	.word	0x00000000
        /*0060*/ 	.short	0x000a
        /*0062*/ 	.short	0x0030
        /*0064*/ 	.byte	0x00, 0xf0, 0x11, 0x00


	//----- nvinfo : EIATTR_KPARAM_INFO
	.align		4
.L_261:
        /*0068*/ 	.byte	0x04, 0x17
        /*006a*/ 	.short	(.L_263 - .L_262)
.L_262:
        /*006c*/ 	.word	0x00000000
        /*0070*/ 	.short	0x0009
        /*0072*/ 	.short	0x002c
        /*0074*/ 	.byte	0x00, 0xf0, 0x11, 0x00


	//----- nvinfo : EIATTR_KPARAM_INFO
	.align		4
.L_263:
        /*0078*/ 	.byte	0x04, 0x17
        /*007a*/ 	.short	(.L_265 - .L_264)
.L_264:
        /*007c*/ 	.word	0x00000000
        /*0080*/ 	.short	0x0008
        /*0082*/ 	.short	0x0028
        /*0084*/ 	.byte	0x00, 0xf0, 0x11, 0x00


	//----- nvinfo : EIATTR_KPARAM_INFO
	.align		4
.L_265:
        /*0088*/ 	.byte	0x04, 0x17
        /*008a*/ 	.short	(.L_267 - .L_266)
.L_266:
        /*008c*/ 	.word	0x00000000
        /*0090*/ 	.short	0x0007
        /*0092*/ 	.short	0x0024
        /*0094*/ 	.byte	0x00, 0xf0, 0x11, 0x00


	//----- nvinfo : EIATTR_KPARAM_INFO
	.align		4
.L_267:
        /*0098*/ 	.byte	0x04, 0x17
        /*009a*/ 	.short	(.L_269 - .L_268)
.L_268:
        /*009c*/ 	.word	0x00000000
        /*00a0*/ 	.short	0x0006
        /*00a2*/ 	.short	0x0020
        /*00a4*/ 	.byte	0x00, 0xf0, 0x11, 0x00


	//----- nvinfo : EIATTR_KPARAM_INFO
	.align		4
.L_269:
        /*00a8*/ 	.byte	0x04, 0x17
        /*00aa*/ 	.short	(.L_271 - .L_270)
.L_270:
        /*00ac*/ 	.word	0x00000000
        /*00b0*/ 	.short	0x0005
        /*00b2*/ 	.short	0x001c
        /*00b4*/ 	.byte	0x00, 0xf0, 0x11, 0x00


	//----- nvinfo : EIATTR_KPARAM_INFO
	.align		4
.L_271:
        /*00b8*/ 	.byte	0x04, 0x17
        /*00ba*/ 	.short	(.L_273 - .L_272)
.L_272:
        /*00bc*/ 	.word	0x00000000
        /*00c0*/ 	.short	0x0004
        /*00c2*/ 	.short	0x0018
        /*00c4*/ 	.byte	0x00, 0xf0, 0x11, 0x00


	//----- nvinfo : EIATTR_KPARAM_INFO
	.align		4
.L_273:
        /*00c8*/ 	.byte	0x04, 0x17
        /*00ca*/ 	.short	(.L_275 - .L_274)
.L_274:
        /*00cc*/ 	.word	0x00000000
        /*00d0*/ 	.short	0x0003
        /*00d2*/ 	.short	0x0014
        /*00d4*/ 	.byte	0x00, 0xf0, 0x11, 0x00


	//----- nvinfo : EIATTR_KPARAM_INFO
	.align		4
.L_275:
        /*00d8*/ 	.byte	0x04, 0x17
        /*00da*/ 	.short	(.L_277 - .L_276)
.L_276:
        /*00dc*/ 	.word	0x00000000
        /*00e0*/ 	.short	0x0002
        /*00e2*/ 	.short	0x0010
        /*00e4*/ 	.byte	0x00, 0xf0, 0x11, 0x00


	//----- nvinfo : EIATTR_KPARAM_INFO
	.align		4
.L_277:
        /*00e8*/ 	.byte	0x04, 0x17
        /*00ea*/ 	.short	(.L_279 - .L_278)
.L_278:
        /*00ec*/ 	.word	0x00000000
        /*00f0*/ 	.short	0x0001
        /*00f2*/ 	.short	0x0008
        /*00f4*/ 	.byte	0x00, 0xf5, 0x21, 0x00


	//----- nvinfo : EIATTR_KPARAM_INFO
	.align		4
.L_279:
        /*00f8*/ 	.byte	0x04, 0x17
        /*00fa*/ 	.short	(.L_281 - .L_280)
.L_280:
        /*00fc*/ 	.word	0x00000000
        /*0100*/ 	.short	0x0000
        /*0102*/ 	.short	0x0000
        /*0104*/ 	.byte	0x00, 0xf5, 0x21, 0x00


	//----- nvinfo : EIATTR_SPARSE_MMA_MASK
	.align		4
.L_281:
        /*0108*/ 	.byte	0x03, 0x50
        /*010a*/ 	.short	0x0000


	//----- nvinfo : EIATTR_MAXREG_COUNT
	.align		4
        /*010c*/ 	.byte	0x03, 0x1b
        /*010e*/ 	.short	0x00ff


	//----- nvinfo : EIATTR_MERCURY_ISA_VERSION
	.align		4
        /*0110*/ 	.byte	0x03, 0x5f
        /*0112*/ 	.short	0x0101


	//----- nvinfo : EIATTR_VRC_CTA_INIT_COUNT
	.align		4
        /*0114*/ 	.byte	0x02, 0x4a
	.zero		1
	.zero		1


	//----- nvinfo : EIATTR_EXIT_INSTR_OFFSETS
	.align		4
        /*0118*/ 	.byte	0x04, 0x1c
        /*011a*/ 	.short	(.L_283 - .L_282)


	//   ....[0]....
.L_282:
        /*011c*/ 	.word	0x000000c0


	//   ....[1]....
        /*0120*/ 	.word	0x00000260


	//   ....[2]....
        /*0124*/ 	.word	0x000003c0


	//   ....[3]....
        /*0128*/ 	.word	0x00000520


	//----- nvinfo : EIATTR_CBANK_PARAM_SIZE
	.align		4
.L_283:
        /*012c*/ 	.byte	0x03, 0x19
        /*012e*/ 	.short	0x0048


	//----- nvinfo : EIATTR_PARAM_CBANK
	.align		4
        /*0130*/ 	.byte	0x04, 0x0a
        /*0132*/ 	.short	(.L_285 - .L_284)
	.align		4
.L_284:
        /*0134*/ 	.word	index@(.nv.constant0.colorspace_convert_cuda)
        /*0138*/ 	.short	0x0380
        /*013a*/ 	.short	0x0048


	//----- nvinfo : EIATTR_SW_WAR
	.align		4
.L_285:
        /*013c*/ 	.byte	0x04, 0x36
        /*013e*/ 	.short	(.L_287 - .L_286)
.L_286:
        /*0140*/ 	.word	0x00000008
.L_287:


//--------------------- .nv.info.to_mpeg_cuda_16  --------------------------
	.section	.nv.info.to_mpeg_cuda_16,"",@"SHT_CUDA_INFO"
	.sectionflags	@""
	.align	4


	//----- nvinfo : EIATTR_CUDA_API_VERSION
	.align		4
        /*0000*/ 	.byte	0x04, 0x37
        /*0002*/ 	.short	(.L_289 - .L_288)
.L_288:
        /*0004*/ 	.word	0x00000082


	//----- nvinfo : EIATTR_KPARAM_INFO
	.align		4
.L_289:
        /*0008*/ 	.byte	0x04, 0x17
        /*000a*/ 	.short	(.L_291 - .L_290)
.L_290:
        /*000c*/ 	.word	0x00000000
        /*0010*/ 	.short	0x0003
        /*0012*/ 	.short	0x0014
        /*0014*/ 	.byte	0x00, 0xf0, 0x11, 0x00


	//----- nvinfo : EIATTR_KPARAM_INFO
	.align		4
.L_291:
        /*0018*/ 	.byte	0x04, 0x17
        /*001a*/ 	.short	(.L_293 - .L_292)
.L_292:
        /*001c*/ 	.word	0x00000000
        /*0020*/ 	.short	0x0002
        /*0022*/ 	.short	0x0010
        /*0024*/ 	.byte	0x00, 0xf0, 0x11, 0x00


	//----- nvinfo : EIATTR_KPARAM_INFO
	.align		4
.L_293:
        /*0028*/ 	.byte	0x04, 0x17
        /*002a*/ 	.short	(.L_295 - .L_294)
.L_294:
        /*002c*/ 	.word	0x00000000
        /*0030*/ 	.short	0x0001
        /*0032*/ 	.short	0x0008
        /*0034*/ 	.byte	0x00, 0xf5, 0x21, 0x00


	//----- nvinfo : EIATTR_KPARAM_INFO
	.align		4
.L_295:
        /*0038*/ 	.byte	0x04, 0x17
        /*003a*/ 	.short	(.L_297 - .L_296)
.L_296:
        /*003c*/ 	.word	0x00000000
        /*0040*/ 	.short	0x0000
        /*0042*/ 	.short	0x0000
        /*0044*/ 	.byte	0x00, 0xf5, 0x21, 0x00


	//----- nvinfo : EIATTR_SPARSE_MMA_MASK
	.align		4
.L_297:
        /*0048*/ 	.byte	0x03, 0x50
        /*004a*/ 	.short	0x0000


	//----- nvinfo : EIATTR_MAXREG_COUNT
	.align		4
        /*004c*/ 	.byte	0x03, 0x1b
        /*004e*/ 	.short	0x00ff


	//----- nvinfo : EIATTR_MERCURY_ISA_VERSION
	.align		4
        /*0050*/ 	.byte	0x03, 0x5f
        /*0052*/ 	.short	0x0101


	//----- nvinfo : EIATTR_VRC_CTA_INIT_COUNT
	.align		4
        /*0054*/ 	.byte	0x02, 0x4a
	.zero		1
	.zero		1


	//----- nvinfo : EIATTR_EXIT_INSTR_OFFSETS
	.align		4
        /*0058*/ 	.byte	0x04, 0x1c
        /*005a*/ 	.short	(.L_299 - .L_298)


	//   ....[0]....
.L_298:
        /*005c*/ 	.word	0x00000240


	//----- nvinfo : EIATTR_CBANK_PARAM_SIZE
	.align		4
.L_299:
        /*0060*/ 	.byte	0x03, 0x19
        /*0062*/ 	.short	0x0018


	//----- nvinfo : EIATTR_PARAM_CBANK
	.align		4
        /*0064*/ 	.byte	0x04, 0x0a
        /*0066*/ 	.short	(.L_301 - .L_300)
	.align		4
.L_300:
        /*0068*/ 	.word	index@(.nv.constant0.to_mpeg_cuda_16)
        /*006c*/ 	.short	0x0380
        /*006e*/ 	.short	0x0018


	//----- nvinfo : EIATTR_SW_WAR
	.align		4
.L_301:
        /*0070*/ 	.byte	0x04, 0x36
        /*0072*/ 	.short	(.L_303 - .L_302)
.L_302:
        /*0074*/ 	.word	0x00000008
.L_303:


//--------------------- .nv.info.to_jpeg_cuda_16  --------------------------
	.section	.nv.info.to_jpeg_cuda_16,"",@"SHT_CUDA_INFO"
	.sectionflags	@""
	.align	4


	//----- nvinfo : EIATTR_CUDA_API_VERSION
	.align		4
        /*0000*/ 	.byte	0x04, 0x37
        /*0002*/ 	.short	(.L_305 - .L_304)
.L_304:
        /*0004*/ 	.word	0x00000082


	//----- nvinfo : EIATTR_KPARAM_INFO
	.align		4
.L_305:
        /*0008*/ 	.byte	0x04, 0x17
        /*000a*/ 	.short	(.L_307 - .L_306)
.L_306:
        /*000c*/ 	.word	0x00000000
        /*0010*/ 	.short	0x0003
        /*0012*/ 	.short	0x0014
        /*0014*/ 	.byte	0x00, 0xf0, 0x11, 0x00


	//----- nvinfo : EIATTR_KPARAM_INFO
	.align		4
.L_307:
        /*0018*/ 	.byte	0x04, 0x17
        /*001a*/ 	.short	(.L_309 - .L_308)
.L_308:
        /*001c*/ 	.word	0x00000000
        /*0020*/ 	.short	0x0002
        /*0022*/ 	.short	0x0010
        /*0024*/ 	.byte	0x00, 0xf0, 0x11, 0x00


	//----- nvinfo : EIATTR_KPARAM_INFO
	.align		4
.L_309:
        /*0028*/ 	.byte	0x04, 0x17
        /*002a*/ 	.short	(.L_311 - .L_310)
.L_310:
        /*002c*/ 	.word	0x00000000
        /*0030*/ 	.short	0x0001
        /*0032*/ 	.short	0x0008
        /*0034*/ 	.byte	0x00, 0xf5, 0x21, 0x00


	//----- nvinfo : EIATTR_KPARAM_INFO
	.align		4
.L_311:
        /*0038*/ 	.byte	0x04, 0x17
        /*003a*/ 	.short	(.L_313 - .L_312)
.L_312:
        /*003c*/ 	.word	0x00000000
        /*0040*/ 	.short	0x0000
        /*0042*/ 	.short	0x0000
        /*0044*/ 	.byte	0x00, 0xf5, 0x21, 0x00


	//----- nvinfo : EIATTR_SPARSE_MMA_MASK
	.align		4
.L_313:
        /*0048*/ 	.byte	0x03, 0x50
        /*004a*/ 	.short	0x0000


	//----- nvinfo : EIATTR_MAXREG_COUNT
	.align		4
        /*004c*/ 	.byte	0x03, 0x1b
        /*004e*/ 	.short	0x00ff


	//----- nvinfo : EIATTR_MERCURY_ISA_VERSION
	.align		4
        /*0050*/ 	.byte	0x03, 0x5f
        /*0052*/ 	.short	0x0101


	//----- nvinfo : EIATTR_VRC_CTA_INIT_COUNT
	.align		4
        /*0054*/ 	.byte	0x02, 0x4a
	.zero		1
	.zero		1


	//----- nvinfo : EIATTR_EXIT_INSTR_OFFSETS
	.align		4
        /*0058*/ 	.byte	0x04, 0x1c
        /*005a*/ 	.short	(.L_315 - .L_314)


	//   ....[0]....
.L_314:
        /*005c*/ 	.word	0x00000260


	//----- nvinfo : EIATTR_CBANK_PARAM_SIZE
	.align		4
.L_315:
        /*0060*/ 	.byte	0x03, 0x19
        /*0062*/ 	.short	0x0018


	//----- nvinfo : EIATTR_PARAM_CBANK
	.align		4
        /*0064*/ 	.byte	0x04, 0x0a
        /*0066*/ 	.short	(.L_317 - .L_316)
	.align		4
.L_316:
        /*0068*/ 	.word	index@(.nv.constant0.to_jpeg_cuda_16)
        /*006c*/ 	.short	0x0380
        /*006e*/ 	.short	0x0018


	//----- nvinfo : EIATTR_SW_WAR
	.align		4
.L_317:
        /*0070*/ 	.byte	0x04, 0x36
        /*0072*/ 	.short	(.L_319 - .L_318)
.L_318:
        /*0074*/ 	.word	0x00000008
.L_319:


//--------------------- .nv.info.to_mpeg_cuda     --------------------------
	.section	.nv.info.to_mpeg_cuda,"",@"SHT_CUDA_INFO"
	.sectionflags	@""
	.align	4


	//----- nvinfo : EIATTR_CUDA_API_VERSION
	.align		4
        /*0000*/ 	.byte	0x04, 0x37
        /*0002*/ 	.short	(.L_321 - .L_320)
.L_320:
        /*0004*/ 	.word	0x00000082


	//----- nvinfo : EIATTR_KPARAM_INFO
	.align		4
.L_321:
        /*0008*/ 	.byte	0x04, 0x17
        /*000a*/ 	.short	(.L_323 - .L_322)
.L_322:
        /*000c*/ 	.word	0x00000000
        /*0010*/ 	.short	0x0003
        /*0012*/ 	.short	0x0014
        /*0014*/ 	.byte	0x00, 0xf0, 0x11, 0x00


	//----- nvinfo : EIATTR_KPARAM_INFO
	.align		4
.L_323:
        /*0018*/ 	.byte	0x04, 0x17
        /*001a*/ 	.short	(.L_325 - .L_324)
.L_324:
        /*001c*/ 	.word	0x00000000
        /*0020*/ 	.short	0x0002
        /*0022*/ 	.short	0x0010
        /*0024*/ 	.byte	0x00, 0xf0, 0x11, 0x00


	//----- nvinfo : EIATTR_KPARAM_INFO
	.align		4
.L_325:
        /*0028*/ 	.byte	0x04, 0x17
        /*002a*/ 	.short	(.L_327 - .L_326)
.L_326:
        /*002c*/ 	.word	0x00000000
        /*0030*/ 	.short	0x0001
        /*0032*/ 	.short	0x0008
        /*0034*/ 	.byte	0x00, 0xf5, 0x21, 0x00


	//----- nvinfo : EIATTR_KPARAM_INFO
	.align		4
.L_327:
        /*0038*/ 	.byte	0x04, 0x17
        /*003a*/ 	.short	(.L_329 - .L_328)
.L_328:
        /*003c*/ 	.word	0x00000000
        /*0040*/ 	.short	0x0000
        /*0042*/ 	.short	0x0000
        /*0044*/ 	.byte	0x00, 0xf5, 0x21, 0x00


	//----- nvinfo : EIATTR_SPARSE_MMA_MASK
	.align		4
.L_329:
        /*0048*/ 	.byte	0x03, 0x50
        /*004a*/ 	.short	0x0000


	//----- nvinfo : EIATTR_MAXREG_COUNT
	.align		4
        /*004c*/ 	.byte	0x03, 0x1b
        /*004e*/ 	.short	0x00ff


	//----- nvinfo : EIATTR_MERCURY_ISA_VERSION
	.align		4
        /*0050*/ 	.byte	0x03, 0x5f
        /*0052*/ 	.short	0x0101


	//----- nvinfo : EIATTR_VRC_CTA_INIT_COUNT
	.align		4
        /*0054*/ 	.byte	0x02, 0x4a
	.zero		1
	.zero		1


	//----- nvinfo : EIATTR_EXIT_INSTR_OFFSETS
	.align		4
        /*0058*/ 	.byte	0x04, 0x1c
        /*005a*/ 	.short	(.L_331 - .L_330)


	//   ....[0]....
.L_330:
        /*005c*/ 	.word	0x00000260


	//----- nvinfo : EIATTR_CBANK_PARAM_SIZE
	.align		4
.L_331:
        /*0060*/ 	.byte	0x03, 0x19
        /*0062*/ 	.short	0x0018


	//----- nvinfo : EIATTR_PARAM_CBANK
	.align		4
        /*0064*/ 	.byte	0x04, 0x0a
        /*0066*/ 	.short	(.L_333 - .L_332)
	.align		4
.L_332:
        /*0068*/ 	.word	index@(.nv.constant0.to_mpeg_cuda)
        /*006c*/ 	.short	0x0380
        /*006e*/ 	.short	0x0018


	//----- nvinfo : EIATTR_SW_WAR
	.align		4
.L_333:
        /*0070*/ 	.byte	0x04, 0x36
        /*0072*/ 	.short	(.L_335 - .L_334)
.L_334:
        /*0074*/ 	.word	0x00000008
.L_335:


//--------------------- .nv.info.to_jpeg_cuda     --------------------------
	.section	.nv.info.to_jpeg_cuda,"",@"SHT_CUDA_INFO"
	.sectionflags	@""
	.align	4


	//----- nvinfo : EIATTR_CUDA_API_VERSION
	.align		4
        /*0000*/ 	.byte	0x04, 0x37
        /*0002*/ 	.short	(.L_337 - .L_336)
.L_336:
        /*0004*/ 	.word	0x00000082


	//----- nvinfo : EIATTR_KPARAM_INFO
	.align		4
.L_337:
        /*0008*/ 	.byte	0x04, 0x17
        /*000a*/ 	.short	(.L_339 - .L_338)
.L_338:
        /*000c*/ 	.word	0x00000000
        /*0010*/ 	.short	0x0003
        /*0012*/ 	.short	0x0014
        /*0014*/ 	.byte	0x00, 0xf0, 0x11, 0x00


	//----- nvinfo : EIATTR_KPARAM_INFO
	.align		4
.L_339:
        /*0018*/ 	.byte	0x04, 0x17
        /*001a*/ 	.short	(.L_341 - .L_340)
.L_340:
        /*001c*/ 	.word	0x00000000
        /*0020*/ 	.short	0x0002
        /*0022*/ 	.short	0x0010
        /*0024*/ 	.byte	0x00, 0xf0, 0x11, 0x00


	//----- nvinfo : EIATTR_KPARAM_INFO
	.align		4
.L_341:
        /*0028*/ 	.byte	0x04, 0x17
        /*002a*/ 	.short	(.L_343 - .L_342)
.L_342:
        /*002c*/ 	.word	0x00000000
        /*0030*/ 	.short	0x0001
        /*0032*/ 	.short	0x0008
        /*0034*/ 	.byte	0x00, 0xf5, 0x21, 0x00


	//----- nvinfo : EIATTR_KPARAM_INFO
	.align		4
.L_343:
        /*0038*/ 	.byte	0x04, 0x17
        /*003a*/ 	.short	(.L_345 - .L_344)
.L_344:
        /*003c*/ 	.word	0x00000000
        /*0040*/ 	.short	0x0000
        /*0042*/ 	.short	0x0000
        /*0044*/ 	.byte	0x00, 0xf5, 0x21, 0x00


	//----- nvinfo : EIATTR_SPARSE_MMA_MASK
	.align		4
.L_345:
        /*0048*/ 	.byte	0x03, 0x50
        /*004a*/ 	.short	0x0000


	//----- nvinfo : EIATTR_MAXREG_COUNT
	.align		4
        /*004c*/ 	.byte	0x03, 0x1b
        /*004e*/ 	.short	0x00ff


	//----- nvinfo : EIATTR_MERCURY_ISA_VERSION
	.align		4
        /*0050*/ 	.byte	0x03, 0x5f
        /*0052*/ 	.short	0x0101


	//----- nvinfo : EIATTR_VRC_CTA_INIT_COUNT
	.align		4
        /*0054*/ 	.byte	0x02, 0x4a
	.zero		1
	.zero		1


	//----- nvinfo : EIATTR_EXIT_INSTR_OFFSETS
	.align		4
        /*0058*/ 	.byte	0x04, 0x1c
        /*005a*/ 	.short	(.L_347 - .L_346)


	//   ....[0]....
.L_346:
        /*005c*/ 	.word	0x00000290


	//----- nvinfo : EIATTR_CBANK_PARAM_SIZE
	.align		4
.L_347:
        /*0060*/ 	.byte	0x03, 0x19
        /*0062*/ 	.short	0x0018


	//----- nvinfo : EIATTR_PARAM_CBANK
	.align		4
        /*0064*/ 	.byte	0x04, 0x0a
        /*0066*/ 	.short	(.L_349 - .L_348)
	.align		4
.L_348:
        /*0068*/ 	.word	index@(.nv.constant0.to_jpeg_cuda)
        /*006c*/ 	.short	0x0380
        /*006e*/ 	.short	0x0018


	//----- nvinfo : EIATTR_SW_WAR
	.align		4
.L_349:
        /*0070*/ 	.byte	0x04, 0x36
        /*0072*/ 	.short	(.L_351 - .L_350)
.L_350:
        /*0074*/ 	.word	0x00000008
.L_351:


//--------------------- .nv.callgraph             --------------------------
	.section	.nv.callgraph,"",@"SHT_CUDA_CALLGRAPH"
	.align	4
	.sectionentsize	8
	.align		4
        /*0000*/ 	.word	0x00000000
	.align		4
        /*0004*/ 	.word	0xffffffff
	.align		4
        /*0008*/ 	.word	0x00000000
	.align		4
        /*000c*/ 	.word	0xfffffffe
	.align		4
        /*0010*/ 	.word	0x00000000
	.align		4
        /*0014*/ 	.word	0xfffffffd
	.align		4
        /*0018*/ 	.word	0x00000000
	.align		4
        /*001c*/ 	.word	0xfffffffc


//--------------------- .nv.constant4             --------------------------
	.section	.nv.constant4,"a",@progbits
	.align	8
	.align		8
.nv.constant4:
        /*0000*/ 	.dword	mpeg_min
	.align		8
        /*0008*/ 	.dword	mpeg_max
	.align		8
        /*0010*/ 	.dword	jpeg_min
	.align		8
        /*0018*/ 	.dword	jpeg_max
	.align		8
        /*0020*/ 	.dword	mpeg_min_16
	.align		8
        /*0028*/ 	.dword	mpeg_max_16
	.align		8
        /*0030*/ 	.dword	jpeg_min_16
	.align		8
        /*0038*/ 	.dword	jpeg_max_16


//--------------------- .text.colorspace_convert_nv12_cuda --------------------------
	.section	.text.colorspace_convert_nv12_cuda,"ax",@progbits
	.align	128
        .global         colorspace_convert_nv12_cuda
        .type           colorspace_convert_nv12_cuda,@function
        .size           colorspace_convert_nv12_cuda,(.L_x_13 - colorspace_convert_nv12_cuda)
        .other          colorspace_convert_nv12_cuda,@"STO_CUDA_ENTRY STV_DEFAULT"
colorspace_convert_nv12_cuda:
.text.colorspace_convert_nv12_cuda:
[----:B------:R-:W-:Y:S01]  /*0000*/  LDC R1, c[0x0][0x37c] ;  /* 0x0000df00ff017b82 */ /* 0x000fe20000000800 */
[----:B------:R-:W0:Y:S07]  /*0010*/  S2R R3, SR_TID.Y ;  /* 0x0000000000037919 */ /* 0x000e2e0000002200 */
[----:B------:R-:W1:Y:S01]  /*0020*/  LDC R9, c[0x0][0x360] ;  /* 0x0000d800ff097b82 */ /* 0x000e620000000800 */
[----:B------:R-:W2:Y:S01]  /*0030*/  LDCU.64 UR6, c[0x0][0x3b0] ;  /* 0x00007600ff0677ac */ /* 0x000ea20008000a00 */
[----:B------:R-:W1:Y:S06]  /*0040*/  S2R R0, SR_TID.X ;  /* 0x0000000000007919 */ /* 0x000e6c0000002100 */
[----:B------:R-:W0:Y:S08]  /*0050*/  S2UR UR5, SR_CTAID.Y ;  /* 0x00000000000579c3 */ /* 0x000e300000002600 */
[----:B------:R-:W0:Y:S08]  /*0060*/  LDC R2, c[0x0][0x364] ;  /* 0x0000d900ff027b82 */ /* 0x000e300000000800 */
[----:B------:R-:W1:Y:S01]  /*0070*/  S2UR UR4, SR_CTAID.X ;  /* 0x00000000000479c3 */ /* 0x000e620000002500 */
[----:B0-----:R-:W-:-:S05]  /*0080*/  IMAD R2, R2, UR5, R3 ;  /* 0x0000000502027c24 */ /* 0x001fca000f8e0203 */
[----:B--2---:R-:W-:Y:S01]  /*0090*/  ISETP.GE.AND P0, PT, R2, UR7, PT ;  /* 0x0000000702007c0c */ /* 0x004fe2000bf06270 */
[----:B-1----:R-:W-:-:S05]  /*00a0*/  IMAD R9, R9, UR4, R0 ;  /* 0x0000000409097c24 */ /* 0x002fca000f8e0200 */
[----:B------:R-:W-:-:S13]  /*00b0*/  ISETP.GE.OR P0, PT, R9, UR6, P0 ;  /* 0x0000000609007c0c */ /* 0x000fda0008706670 */
[----:B------:R-:W-:Y:S05]  /*00c0*/  @P0 EXIT ;  /* 0x000000000000094d */ /* 0x000fea0003800000 */
[----:B------:R-:W0:Y:S01]  /*00d0*/  LDCU UR8, c[0x0][0x3a0] ;  /* 0x00007400ff0877ac */ /* 0x000e220008000800 */
[----:B------:R-:W-:Y:S02]  /*00e0*/  LEA.HI R3, R9, R9, RZ, 0x1 ;  /* 0x0000000909037211 */ /* 0x000fe400078f08ff */
[----:B------:R-:W-:Y:S01]  /*00f0*/  SHF.R.U32.HI R0, RZ, 0x1, R2 ;  /* 0x00000001ff007819 */ /* 0x000fe20000011602 */
[----:B------:R-:W1:Y:S01]  /*0100*/  LDCU.64 UR10, c[0x0][0x380] ;  /* 0x00007000ff0a77ac */ /* 0x000e620008000a00 */
[----:B------:R-:W-:Y:S01]  /*0110*/  SHF.R.S32.HI R3, RZ, 0x1, R3 ;  /* 0x00000001ff037819 */ /* 0x000fe20000011403 */
[----:B------:R-:W-:Y:S02]  /*0120*/  ULEA.HI UR4, UR6, UR6, URZ, 0x1 ;  /* 0x0000000606047291 */ /* 0x000fe4000f8f08ff */
[----:B------:R-:W-:Y:S02]  /*0130*/  USHF.R.U32.HI UR5, URZ, 0x1, UR7 ;  /* 0x00000001ff057899 */ /* 0x000fe40008011607 */
[----:B------:R-:W-:-:S04]  /*0140*/  USHF.R.S32.HI UR4, URZ, 0x1, UR4 ;  /* 0x00000001ff047899 */ /* 0x000fc80008011404 */
[----:B------:R-:W-:Y:S01]  /*0150*/  ISETP.GE.U32.AND P0, PT, R0, UR5, PT ;  /* 0x0000000500007c0c */ /* 0x000fe2000bf06070 */
[----:B0-----:R-:W-:-:S03]  /*0160*/  IMAD R4, R2, UR8, R9 ;  /* 0x0000000802047c24 */ /* 0x001fc6000f8e0209 */
[----:B------:R-:W-:Y:S02]  /*0170*/  ISETP.GE.OR P0, PT, R3, UR4, P0 ;  /* 0x0000000403007c0c */ /* 0x000fe40008706670 */
[----:B-1----:R-:W-:-:S04]  /*0180*/  IADD3 R6, P1, PT, R4, UR10, RZ ;  /* 0x0000000a04067c10 */ /* 0x002fc8000ff3e0ff */
[----:B------:R-:W-:-:S07]  /*0190*/  LEA.HI.X.SX32 R7, R4, UR11, 0x1, P1 ;  /* 0x0000000b04077c11 */ /* 0x000fce00088f0eff */
[----:B------:R-:W-:Y:S05]  /*01a0*/  @P0 EXIT ;  /* 0x000000000000094d */ /* 0x000fea0003800000 */
[----:B------:R-:W0:Y:S01]  /*01b0*/  LDCU UR6, c[0x0][0x3a4] ;  /* 0x00007480ff0677ac */ /* 0x000e220008000800 */
[----:B------:R-:W-:Y:S01]  /*01c0*/  SHF.L.U32 R3, R3, 0x1, RZ ;  /* 0x0000000103037819 */ /* 0x000fe200000006ff */
[----:B------:R-:W1:Y:S01]  /*01d0*/  LDCU.64 UR8, c[0x0][0x388] ;  /* 0x00007100ff0877ac */ /* 0x000e620008000a00 */
[----:B------:R-:W2:Y:S01]  /*01e0*/  LDCU.64 UR4, c[0x0][0x358] ;  /* 0x00006b00ff0477ac */ /* 0x000ea20008000a00 */
[----:B------:R-:W3:Y:S01]  /*01f0*/  LDCU UR12, c[0x0][0x3a8] ;  /* 0x00007500ff0c77ac */ /* 0x000ee20008000800 */
[----:B------:R-:W4:Y:S01]  /*0200*/  LDCU.64 UR14, c[0x0][0x390] ;  /* 0x00007200ff0e77ac */ /* 0x000f220008000a00 */
[----:B0-----:R-:W-:Y:S01]  /*0210*/  IMAD R5, R0, UR6, R3 ;  /* 0x0000000600057c24 */ /* 0x001fe2000f8e0203 */
[----:B------:R-:W0:Y:S04]  /*0220*/  LDCU.64 UR6, c[0x0][0x3b8] ;  /* 0x00007700ff0677ac */ /* 0x000e280008000a00 */
[C---:B-1----:R-:W-:Y:S01]  /*0230*/  IADD3 R4, P0, PT, R5.reuse, UR8, RZ ;  /* 0x0000000805047c10 */ /* 0x042fe2000ff1e0ff */
[----:B--2---:R-:W2:Y:S03]  /*0240*/  LDG.E.U8 R6, desc[UR4][R6.64] ;  /* 0x0000000406067981 */ /* 0x004ea6000c1e1100 */
[----:B------:R-:W-:Y:S01]  /*0250*/  LEA.HI.X.SX32 R5, R5, UR9, 0x1, P0 ;  /* 0x0000000905057c11 */ /* 0x000fe200080f0eff */
[----:B------:R-:W1:Y:S04]  /*0260*/  LDCU.128 UR8, c[0x0][0x3c0] ;  /* 0x00007800ff0877ac */ /* 0x000e680008000c00 */
[----:B------:R-:W5:Y:S04]  /*0270*/  LDG.E.U8 R8, desc[UR4][R4.64] ;  /* 0x0000000404087981 */ /* 0x000f68000c1e1100 */
[----:B------:R-:W3:Y:S01]  /*0280*/  LDG.E.U8 R10, desc[UR4][R4.64+0x1] ;  /* 0x00000104040a7981 */ /* 0x000ee2000c1e1100 */
[----:B-----5:R-:W-:-:S05]  /*0290*/  I2FP.F32.U32 R8, R8 ;  /* 0x0000000800087245 */ /* 0x020fca0000201000 */
[----:B------:R-:W-:Y:S01]  /*02a0*/  FADD R8, R8, -128 ;  /* 0xc300000008087421 */ /* 0x000fe20000000000 */
[----:B---3--:R-:W-:-:S03]  /*02b0*/  I2FP.F32.U32 R10, R10 ;  /* 0x0000000a000a7245 */ /* 0x008fc60000201000 */
[----:B------:R-:W-:Y:S01]  /*02c0*/  FADD R11, R8, 128 ;  /* 0x43000000080b7421 */ /* 0x000fe20000000000 */
[----:B--2---:R-:W-:Y:S01]  /*02d0*/  I2FP.F32.U32 R8, R6 ;  /* 0x0000000600087245 */ /* 0x004fe20000201000 */
[----:B------:R-:W-:Y:S02]  /*02e0*/  FADD R10, R10, -128 ;  /* 0xc30000000a0a7421 */ /* 0x000fe40000000000 */
[----:B0-----:R-:W-:Y:S02]  /*02f0*/  FMUL R13, R11, UR7 ;  /* 0x000000070b0d7c20 */ /* 0x001fe40008400000 */
[----:B------:R-:W-:Y:S02]  /*0300*/  FADD R10, R10, 128 ;  /* 0x430000000a0a7421 */ /* 0x000fe40000000000 */
[----:B------:R-:W-:Y:S01]  /*0310*/  FFMA R13, R8, UR6, R13 ;  /* 0x00000006080d7c23 */ /* 0x000fe2000800000d */
[----:B------:R-:W0:Y:S03]  /*0320*/  LDCU.64 UR6, c[0x0][0x3d0] ;  /* 0x00007a00ff0677ac */ /* 0x000e260008000a00 */
[----:B-1----:R-:W-:Y:S01]  /*0330*/  FFMA R13, R10, UR8, R13 ;  /* 0x000000080a0d7c23 */ /* 0x002fe2000800000d */
[----:B------:R-:W1:Y:S03]  /*0340*/  LDCU UR8, c[0x0][0x3d8] ;  /* 0x00007b00ff0877ac */ /* 0x000e660008000800 */
[----:B------:R-:W-:Y:S01]  /*0350*/  FADD R13, R13, 0.5 ;  /* 0x3f0000000d0d7421 */ /* 0x000fe20000000000 */
[----:B------:R-:W-:Y:S01]  /*0360*/  IMAD R6, R2, UR12, R9 ;  /* 0x0000000c02067c24 */ /* 0x000fe2000f8e0209 */
[----:B------:R-:W-:-:S04]  /*0370*/  LOP3.LUT R2, R9, 0x1, R2, 0xc8, !PT ;  /* 0x0000000109027812 */ /* 0x000fc800078ec802 */
[----:B------:R-:W2:Y:S01]  /*0380*/  F2I.TRUNC.NTZ R13, R13 ;  /* 0x0000000d000d7305 */ /* 0x000ea2000020f100 */
[----:B------:R-:W-:Y:S01]  /*0390*/  ISETP.NE.U32.AND P0, PT, R2, 0x1, PT ;  /* 0x000000010200780c */ /* 0x000fe20003f05070 */
[C---:B------:R-:W-:Y:S01]  /*03a0*/  FMUL R5, R11.reuse, UR10 ;  /* 0x0000000a0b057c20 */ /* 0x040fe20008400000 */
[----:B----4-:R-:W-:Y:S01]  /*03b0*/  IADD3 R4, P1, PT, R6, UR14, RZ ;  /* 0x0000000e06047c10 */ /* 0x010fe2000ff3e0ff */
[----:B0-----:R-:W-:Y:S02]  /*03c0*/  FMUL R11, R11, UR7 ;  /* 0x000000070b0b7c20 */ /* 0x001fe40008400000 */
[----:B------:R-:W-:Y:S01]  /*03d0*/  FFMA R7, R8, UR9, R5 ;  /* 0x0000000908077c23 */ /* 0x000fe20008000005 */
[----:B------:R-:W-:Y:S01]  /*03e0*/  LEA.HI.X.SX32 R5, R6, UR15, 0x1, P1 ;  /* 0x0000000f06057c11 */ /* 0x000fe200088f0eff */
[----:B------:R-:W-:Y:S02]  /*03f0*/  FFMA R11, R8, UR6, R11 ;  /* 0x00000006080b7c23 */ /* 0x000fe4000800000b */
[C---:B------:R-:W-:Y:S01]  /*0400*/  FFMA R7, R10.reuse, UR11, R7 ;  /* 0x0000000b0a077c23 */ /* 0x040fe20008000007 */
[----:B--2---:R-:W-:Y:S01]  /*0410*/  VIMNMX.RELU R9, PT, PT, R13, 0xff, PT ;  /* 0x000000ff0d097848 */ /* 0x004fe20003fe1100 */
[----:B-1----:R-:W-:-:S04]  /*0420*/  FFMA R11, R10, UR8, R11 ;  /* 0x000000080a0b7c23 */ /* 0x002fc8000800000b */
[----:B------:R0:W-:Y:S01]  /*0430*/  STG.E.U8 desc[UR4][R4.64], R9 ;  /* 0x0000000904007986 */ /* 0x0001e2000c101104 */
[----:B------:R-:W-:Y:S05]  /*0440*/  @!P0 EXIT ;  /* 0x000000000000894d */ /* 0x000fea0003800000 */
[----:B------:R-:W1:Y:S01]  /*0450*/  LDCU UR6, c[0x0][0x3ac] ;  /* 0x00007580ff0677ac */ /* 0x000e620008000800 */
[----:B------:R-:W-:Y:S01]  /*0460*/  FADD R7, R7, 0.5 ;  /* 0x3f00000007077421 */ /* 0x000fe20000000000 */
[----:B------:R-:W-:Y:S01]  /*0470*/  FADD R11, R11, 0.5 ;  /* 0x3f0000000b0b7421 */ /* 0x000fe20000000000 */
[----:B------:R-:W2:Y:S04]  /*0480*/  LDCU.64 UR8, c[0x0][0x398] ;  /* 0x00007300ff0877ac */ /* 0x000ea80008000a00 */
[----:B------:R-:W0:Y:S08]  /*0490*/  F2I.TRUNC.NTZ R7, R7 ;  /* 0x0000000700077305 */ /* 0x000e30000020f100 */
[----:B------:R-:W3:Y:S01]  /*04a0*/  F2I.TRUNC.NTZ R11, R11 ;  /* 0x0000000b000b7305 */ /* 0x000ee2000020f100 */
[----:B-1----:R-:W-:Y:S01]  /*04b0*/  IMAD R0, R0, UR6, R3 ;  /* 0x0000000600007c24 */ /* 0x002fe2000f8e0203 */
[----:B0-----:R-:W-:-:S04]  /*04c0*/  VIMNMX.RELU R5, PT, PT, R7, 0xff, PT ;  /* 0x000000ff07057848 */ /* 0x001fc80003fe1100 */
[----:B--2---:R-:W-:-:S04]  /*04d0*/  IADD3 R2, P0, PT, R0, UR8, RZ ;  /* 0x0000000800027c10 */ /* 0x004fc8000ff1e0ff */
[----:B------:R-:W-:Y:S02]  /*04e0*/  LEA.HI.X.SX32 R3, R0, UR9, 0x1, P0 ;  /* 0x0000000900037c11 */ /* 0x000fe400080f0eff */
[----:B---3--:R-:W-:-:S03]  /*04f0*/  VIMNMX.RELU R9, PT, PT, R11, 0xff, PT ;  /* 0x000000ff0b097848 */ /* 0x008fc60003fe1100 */
[----:B------:R-:W-:Y:S04]  /*0500*/  STG.E.U8 desc[UR4][R2.64], R5 ;  /* 0x0000000502007986 */ /* 0x000fe8000c101104 */
[----:B------:R-:W-:Y:S01]  /*0510*/  STG.E.U8 desc[UR4][R2.64+0x1], R9 ;  /* 0x0000010902007986 */ /* 0x000fe2000c101104 */
[----:B------:R-:W-:Y:S05]  /*0520*/  EXIT ;  /* 0x000000000000794d */ /* 0x000fea0003800000 */
.L_x_0:
[----:B------:R-:W-:-:S00]  /*0530*/  BRA `(.L_x_0) ;  /* 0xfffffffc00fc7947 */ /* 0x000fc0000383ffff */
[----:B------:R-:W-:-:S00]  /*0540*/  NOP ;  /* 0x0000000000007918 */ /* 0x000fc00000000000 */
        /* <DEDUP_REMOVED lines=11> */
.L_x_13:


//--------------------- .text.colorspace_convert_yuv_cuda_16 --------------------------
	.section	.text.colorspace_convert_yuv_cuda_16,"ax",@progbits
	.align	128
        .global         colorspace_convert_yuv_cuda_16
        .type           colorspace_convert_yuv_cuda_16,@function
        .size           colorspace_convert_yuv_cuda_16,(.L_x_14 - colorspace_convert_yuv_cuda_16)
        .other          colorspace_convert_yuv_cuda_16,@"STO_CUDA_ENTRY STV_DEFAULT"
colorspace_convert_yuv_cuda_16:
.text.colorspace_convert_yuv_cuda_16:
        /* <DEDUP_REMOVED lines=13> */
[----:B------:R-:W0:Y:S01]  /*00d0*/  LDCU.64 UR6, c[0x0][0x3b0] ;  /* 0x00007600ff0677ac */ /* 0x000e220008000a00 */
[----:B------:R-:W1:Y:S01]  /*00e0*/  LDC.64 R8, c[0x0][0x388] ;  /* 0x0000e200ff087b82 */ /* 0x000e620000000a00 */
[----:B------:R-:W-:Y:S01]  /*00f0*/  LEA.HI R3, R2, R2, RZ, 0x1 ;  /* 0x0000000202037211 */ /* 0x000fe200078f08ff */
[----:B------:R-:W2:Y:S01]  /*0100*/  LDCU.64 UR8, c[0x0][0x358] ;  /* 0x00006b00ff0877ac */ /* 0x000ea20008000a00 */
[----:B------:R-:W-:Y:S02]  /*0110*/  SHF.R.U32.HI R0, RZ, 0x1, R5 ;  /* 0x00000001ff007819 */ /* 0x000fe40000011605 */
[----:B------:R-:W-:Y:S01]  /*0120*/  SHF.R.S32.HI R3, RZ, 0x1, R3 ;  /* 0x00000001ff037819 */ /* 0x000fe20000011403 */
[----:B------:R-:W3:Y:S02]  /*0130*/  LDCU.128 UR12, c[0x0][0x3d0] ;  /* 0x00007a00ff0c77ac */ /* 0x000ee40008000c00 */
[----:B------:R-:W4:Y:S01]  /*0140*/  LDC.64 R10, c[0x0][0x390] ;  /* 0x0000e400ff0a7b82 */ /* 0x000f220000000a00 */
[----:B------:R-:W5:Y:S07]  /*0150*/  LDCU UR5, c[0x0][0x3e8] ;  /* 0x00007d00ff0577ac */ /* 0x000f6e0008000800 */
[----:B------:R-:W3:Y:S01]  /*0160*/  LDC.64 R6, c[0x0][0x380] ;  /* 0x0000e000ff067b82 */ /* 0x000ee20000000a00 */
[----:B0-----:R-:W-:-:S04]  /*0170*/  ULEA.HI UR4, UR7, UR7, URZ, 0x1 ;  /* 0x0000000707047291 */ /* 0x001fc8000f8f08ff */
[----:B------:R-:W-:-:S06]  /*0180*/  USHF.R.S32.HI UR4, URZ, 0x1, UR4 ;  /* 0x00000001ff047899 */ /* 0x000fcc0008011404 */
[----:B------:R-:W-:Y:S01]  /*0190*/  IMAD R13, R0, UR4, R3 ;  /* 0x00000004000d7c24 */ /* 0x000fe2000f8e0203 */
[----:B------:R-:W-:Y:S01]  /*01a0*/  ULEA.HI UR4, UR6, UR6, URZ, 0x1 ;  /* 0x0000000606047291 */ /* 0x000fe2000f8f08ff */
[----:B------:R-:W0:Y:S02]  /*01b0*/  LDCU.64 UR6, c[0x0][0x3c8] ;  /* 0x00007900ff0677ac */ /* 0x000e240008000a00 */
[----:B-1----:R-:W-:Y:S01]  /*01c0*/  IMAD.WIDE R8, R13, 0x2, R8 ;  /* 0x000000020d087825 */ /* 0x002fe200078e0208 */
[----:B------:R-:W-:-:S03]  /*01d0*/  USHF.R.S32.HI UR4, URZ, 0x1, UR4 ;  /* 0x00000001ff047899 */ /* 0x000fc60008011404 */
[----:B----4-:R-:W-:Y:S02]  /*01e0*/  IMAD.WIDE R10, R13, 0x2, R10 ;  /* 0x000000020d0a7825 */ /* 0x010fe400078e020a */
[----:B--2---:R-:W2:Y:S02]  /*01f0*/  LDG.E.U16 R8, desc[UR8][R8.64] ;  /* 0x0000000808087981 */ /* 0x004ea4000c1e1500 */
[----:B------:R-:W-:Y:S02]  /*0200*/  IMAD R13, R5, UR4, R2 ;  /* 0x00000004050d7c24 */ /* 0x000fe4000f8e0202 */
[----:B------:R-:W4:Y:S02]  /*0210*/  LDG.E.U16 R10, desc[UR8][R10.64] ;  /* 0x000000080a0a7981 */ /* 0x000f24000c1e1500 */
[----:B---3--:R-:W-:Y:S01]  /*0220*/  IMAD.WIDE R6, R13, 0x2, R6 ;  /* 0x000000020d067825 */ /* 0x008fe200078e0206 */
[----:B------:R-:W1:Y:S05]  /*0230*/  LDCU UR4, c[0x0][0x3b8] ;  /* 0x00007700ff0477ac */ /* 0x000e6a0008000800 */
[----:B------:R-:W3:Y:S01]  /*0240*/  LDG.E.U16 R6, desc[UR8][R6.64] ;  /* 0x0000000806067981 */ /* 0x000ee2000c1e1500 */
[----:B------:R-:W-:-:S04]  /*0250*/  LOP3.LUT R13, R2, 0x1, R5, 0xc8, !PT ;  /* 0x00000001020d7812 */ /* 0x000fc800078ec805 */
[----:B------:R-:W-:Y:S01]  /*0260*/  ISETP.NE.U32.AND P0, PT, R13, 0x1, PT ;  /* 0x000000010d00780c */ /* 0x000fe20003f05070 */
[----:B-1----:R-:W-:-:S04]  /*0270*/  ULEA.HI UR4, UR4, UR4, URZ, 0x1 ;  /* 0x0000000404047291 */ /* 0x002fc8000f8f08ff */
[----:B------:R-:W-:-:S06]  /*0280*/  USHF.R.S32.HI UR4, URZ, 0x1, UR4 ;  /* 0x00000001ff047899 */ /* 0x000fcc0008011404 */
[----:B------:R-:W-:Y:S01]  /*0290*/  IMAD R5, R5, UR4, R2 ;  /* 0x0000000405057c24 */ /* 0x000fe2000f8e0202 */
[----:B--2---:R-:W-:-:S05]  /*02a0*/  I2FP.F32.U32 R4, R8 ;  /* 0x0000000800047245 */ /* 0x004fca0000201000 */
[----:B------:R-:W-:Y:S01]  /*02b0*/  FADD R4, R4, -32768 ;  /* 0xc700000004047421 */ /* 0x000fe20000000000 */
[----:B----4-:R-:W-:-:S03]  /*02c0*/  I2FP.F32.U32 R12, R10 ;  /* 0x0000000a000c7245 */ /* 0x010fc60000201000 */
[----:B------:R-:W-:Y:S02]  /*02d0*/  FADD R8, R4, 32768 ;  /* 0x4700000004087421 */ /* 0x000fe40000000000 */
[----:B------:R-:W-:Y:S01]  /*02e0*/  FADD R12, R12, -32768 ;  /* 0xc70000000c0c7421 */ /* 0x000fe20000000000 */
[----:B---3--:R-:W-:Y:S01]  /*02f0*/  I2FP.F32.U32 R4, R6 ;  /* 0x0000000600047245 */ /* 0x008fe20000201000 */
[----:B0-----:R-:W-:Y:S02]  /*0300*/  FMUL R9, R8, UR7 ;  /* 0x0000000708097c20 */ /* 0x001fe40008400000 */
[----:B------:R-:W-:Y:S01]  /*0310*/  FADD R12, R12, 32768 ;  /* 0x470000000c0c7421 */ /* 0x000fe20000000000 */
[----:B------:R-:W0:Y:S01]  /*0320*/  LDC.64 R6, c[0x0][0x398] ;  /* 0x0000e600ff067b82 */ /* 0x000e220000000a00 */
[----:B------:R-:W-:Y:S01]  /*0330*/  FFMA R9, R4, UR6, R9 ;  /* 0x0000000604097c23 */ /* 0x000fe20008000009 */
[----:B------:R-:W1:Y:S03]  /*0340*/  LDCU.64 UR6, c[0x0][0x3e0] ;  /* 0x00007c00ff0677ac */ /* 0x000e660008000a00 */
[----:B------:R-:W-:-:S04]  /*0350*/  FFMA R9, R12, UR12, R9 ;  /* 0x0000000c0c097c23 */ /* 0x000fc80008000009 */
[----:B------:R-:W-:-:S06]  /*0360*/  FADD R10, R9, 0.5 ;  /* 0x3f000000090a7421 */ /* 0x000fcc0000000000 */
[----:B------:R-:W2:Y:S01]  /*0370*/  F2I.TRUNC.NTZ R10, R10 ;  /* 0x0000000a000a7305 */ /* 0x000ea2000020f100 */
[C---:B------:R-:W-:Y:S01]  /*0380*/  FMUL R9, R8.reuse, UR14 ;  /* 0x0000000e08097c20 */ /* 0x040fe20008400000 */
[----:B-1----:R-:W-:-:S03]  /*0390*/  FMUL R11, R8, UR7 ;  /* 0x00000007080b7c20 */ /* 0x002fc60008400000 */
[----:B------:R-:W-:Y:S01]  /*03a0*/  FFMA R9, R4, UR13, R9 ;  /* 0x0000000d04097c23 */ /* 0x000fe20008000009 */
[----:B0-----:R-:W-:-:S04]  /*03b0*/  IMAD.WIDE R6, R5, 0x2, R6 ;  /* 0x0000000205067825 */ /* 0x001fc800078e0206 */
[----:B------:R-:W-:Y:S01]  /*03c0*/  FFMA R11, R4, UR6, R11 ;  /* 0x00000006040b7c23 */ /* 0x000fe2000800000b */
[----:B------:R-:W-:Y:S01]  /*03d0*/  FFMA R9, R12, UR15, R9 ;  /* 0x0000000f0c097c23 */ /* 0x000fe20008000009 */
[----:B--2---:R-:W-:Y:S02]  /*03e0*/  VIMNMX.RELU R5, PT, PT, R10, 0xffff, PT ;  /* 0x0000ffff0a057848 */ /* 0x004fe40003fe1100 */
[----:B-----5:R-:W-:-:S03]  /*03f0*/  FFMA R11, R12, UR5, R11 ;  /* 0x000000050c0b7c23 */ /* 0x020fc6000800000b */
[----:B------:R0:W-:Y:S01]  /*0400*/  STG.E.U16 desc[UR8][R6.64], R5 ;  /* 0x0000000506007986 */ /* 0x0001e2000c101508 */
[----:B------:R-:W-:Y:S05]  /*0410*/  @!P0 EXIT ;  /* 0x000000000000894d */ /* 0x000fea0003800000 */
[----:B------:R-:W1:Y:S01]  /*0420*/  LDCU UR4, c[0x0][0x3bc] ;  /* 0x00007780ff0477ac */ /* 0x000e620008000800 */
[----:B0-----:R-:W0:Y:S01]  /*0430*/  LDC.64 R4, c[0x0][0x3a0] ;  /* 0x0000e800ff047b82 */ /* 0x001e220000000a00 */
[----:B------:R-:W-:Y:S01]  /*0440*/  FADD R9, R9, 0.5 ;  /* 0x3f00000009097421 */ /* 0x000fe20000000000 */
[----:B------:R-:W-:-:S05]  /*0450*/  FADD R8, R11, 0.5 ;  /* 0x3f0000000b087421 */ /* 0x000fca0000000000 */
[----:B------:R-:W2:Y:S01]  /*0460*/  F2I.TRUNC.NTZ R9, R9 ;  /* 0x0000000900097305 */ /* 0x000ea2000020f100 */
[----:B------:R-:W3:Y:S07]  /*0470*/  LDC.64 R6, c[0x0][0x3a8] ;  /* 0x0000ea00ff067b82 */ /* 0x000eee0000000a00 */
[----:B------:R-:W4:Y:S01]  /*0480*/  F2I.TRUNC.NTZ R8, R8 ;  /* 0x0000000800087305 */ /* 0x000f22000020f100 */
[----:B-1----:R-:W-:-:S04]  /*0490*/  ULEA.HI UR4, UR4, UR4, URZ, 0x1 ;  /* 0x0000000404047291 */ /* 0x002fc8000f8f08ff */
[----:B------:R-:W-:-:S06]  /*04a0*/  USHF.R.S32.HI UR4, URZ, 0x1, UR4 ;  /* 0x00000001ff047899 */ /* 0x000fcc0008011404 */
[----:B------:R-:W-:-:S04]  /*04b0*/  IMAD R11, R0, UR4, R3 ;  /* 0x00000004000b7c24 */ /* 0x000fc8000f8e0203 */
[----:B0-----:R-:W-:-:S04]  /*04c0*/  IMAD.WIDE R2, R11, 0x2, R4 ;  /* 0x000000020b027825 */ /* 0x001fc800078e0204 */
[----:B---3--:R-:W-:Y:S01]  /*04d0*/  IMAD.WIDE R4, R11, 0x2, R6 ;  /* 0x000000020b047825 */ /* 0x008fe200078e0206 */
[----:B--2---:R-:W-:Y:S02]  /*04e0*/  VIMNMX.RELU R7, PT, PT, R9, 0xffff, PT ;  /* 0x0000ffff09077848 */ /* 0x004fe40003fe1100 */
[----:B----4-:R-:W-:-:S03]  /*04f0*/  VIMNMX.RELU R11, PT, PT, R8, 0xffff, PT ;  /* 0x0000ffff080b7848 */ /* 0x010fc60003fe1100 */
[----:B------:R-:W-:Y:S04]  /*0500*/  STG.E.U16 desc[UR8][R2.64], R7 ;  /* 0x0000000702007986 */ /* 0x000fe8000c101508 */
[----:B------:R-:W-:Y:S01]  /*0510*/  STG.E.U16 desc[UR8][R4.64], R11 ;  /* 0x0000000b04007986 */ /* 0x000fe2000c101508 */
[----:B------:R-:W-:Y:S05]  /*0520*/  EXIT ;  /* 0x000000000000794d */ /* 0x000fea0003800000 */
.L_x_1:
        /* <DEDUP_REMOVED lines=13> */
.L_x_14:


//--------------------- .text.colorspace_convert_yuv_cuda --------------------------
	.section	.text.colorspace_convert_yuv_cuda,"ax",@progbits
	.align	128
        .global         colorspace_convert_yuv_cuda
        .type           colorspace_convert_yuv_cuda,@function
        .size           colorspace_convert_yuv_cuda,(.L_x_15 - colorspace_convert_yuv_cuda)
        .other          colorspace_convert_yuv_cuda,@"STO_CUDA_ENTRY STV_DEFAULT"
colorspace_convert_yuv_cuda:
.text.colorspace_convert_yuv_cuda:
        /* <DEDUP_REMOVED lines=14> */
[----:B------:R-:W-:Y:S02]  /*00e0*/  LEA.HI R3, R5, R5, RZ, 0x1 ;  /* 0x0000000505037211 */ /* 0x000fe400078f08ff */
[----:B------:R-:W-:Y:S01]  /*00f0*/  SHF.R.U32.HI R0, RZ, 0x1, R2 ;  /* 0x00000001ff007819 */ /* 0x000fe20000011602 */
[----:B------:R-:W1:Y:S01]  /*0100*/  LDCU.128 UR8, c[0x0][0x380] ;  /* 0x00007000ff0877ac */ /* 0x000e620008000c00 */
[----:B------:R-:W-:Y:S01]  /*0110*/  SHF.R.S32.HI R3, RZ, 0x1, R3 ;  /* 0x00000001ff037819 */ /* 0x000fe20000011403 */
[----:B------:R-:W2:Y:S01]  /*0120*/  LDCU.128 UR12, c[0x0][0x390] ;  /* 0x00007200ff0c77ac */ /* 0x000ea20008000c00 */
[----:B------:R-:W3:Y:S03]  /*0130*/  LDCU.64 UR4, c[0x0][0x358] ;  /* 0x00006b00ff0477ac */ /* 0x000ee60008000a00 */
[----:B0-----:R-:W-:-:S02]  /*0140*/  IMAD R10, R0, UR7, R3 ;  /* 0x00000007000a7c24 */ /* 0x001fc4000f8e0203 */
[----:B------:R-:W-:Y:S01]  /*0150*/  IMAD R4, R2, UR6, R5 ;  /* 0x0000000602047c24 */ /* 0x000fe2000f8e0205 */
[----:B------:R-:W0:Y:S02]  /*0160*/  LDCU.64 UR6, c[0x0][0x3c8] ;  /* 0x00007900ff0677ac */ /* 0x000e240008000a00 */
[C---:B-1----:R-:W-:Y:S02]  /*0170*/  IADD3 R8, P0, PT, R10.reuse, UR10, RZ ;  /* 0x0000000a0a087c10 */ /* 0x042fe4000ff1e0ff */
[----:B------:R-:W-:Y:S02]  /*0180*/  SHF.R.S32.HI R7, RZ, 0x1f, R10 ;  /* 0x0000001fff077819 */ /* 0x000fe4000001140a */
[----:B--2---:R-:W-:Y:S01]  /*0190*/  IADD3 R10, P1, PT, R10, UR12, RZ ;  /* 0x0000000c0a0a7c10 */ /* 0x004fe2000ff3e0ff */
[----:B------:R-:W1:Y:S01]  /*01a0*/  LDCU UR12, c[0x0][0x3b8] ;  /* 0x00007700ff0c77ac */ /* 0x000e620008000800 */
[----:B------:R-:W-:Y:S02]  /*01b0*/  IADD3.X R9, PT, PT, R7, UR11, RZ, P0, !PT ;  /* 0x0000000b07097c10 */ /* 0x000fe400087fe4ff */
[----:B------:R-:W-:-:S03]  /*01c0*/  IADD3 R6, P0, PT, R4, UR8, RZ ;  /* 0x0000000804067c10 */ /* 0x000fc6000ff1e0ff */
[----:B---3--:R-:W2:Y:S01]  /*01d0*/  LDG.E.U8 R8, desc[UR4][R8.64] ;  /* 0x0000000408087981 */ /* 0x008ea2000c1e1100 */
[----:B------:R-:W-:Y:S02]  /*01e0*/  IADD3.X R11, PT, PT, R7, UR13, RZ, P1, !PT ;  /* 0x0000000d070b7c10 */ /* 0x000fe40008ffe4ff */
[----:B------:R-:W-:Y:S01]  /*01f0*/  LEA.HI.X.SX32 R7, R4, UR9, 0x1, P0 ;  /* 0x0000000904077c11 */ /* 0x000fe200080f0eff */
[----:B------:R-:W3:Y:S02]  /*0200*/  LDCU.128 UR8, c[0x0][0x3d0] ;  /* 0x00007a00ff0877ac */ /* 0x000ee40008000c00 */
[----:B------:R-:W4:Y:S04]  /*0210*/  LDG.E.U8 R10, desc[UR4][R10.64] ;  /* 0x000000040a0a7981 */ /* 0x000f28000c1e1100 */
[----:B------:R-:W5:Y:S01]  /*0220*/  LDG.E.U8 R6, desc[UR4][R6.64] ;  /* 0x0000000406067981 */ /* 0x000f62000c1e1100 */
[----:B--2---:R-:W-:-:S05]  /*0230*/  I2FP.F32.U32 R4, R8 ;  /* 0x0000000800047245 */ /* 0x004fca0000201000 */
[----:B------:R-:W-:Y:S01]  /*0240*/  FADD R4, R4, -128 ;  /* 0xc300000004047421 */ /* 0x000fe20000000000 */
[----:B----4-:R-:W-:-:S03]  /*0250*/  I2FP.F32.U32 R12, R10 ;  /* 0x0000000a000c7245 */ /* 0x010fc60000201000 */
[----:B------:R-:W-:Y:S01]  /*0260*/  FADD R9, R4, 128 ;  /* 0x4300000004097421 */ /* 0x000fe20000000000 */
[----:B-----5:R-:W-:Y:S01]  /*0270*/  I2FP.F32.U32 R8, R6 ;  /* 0x0000000600087245 */ /* 0x020fe20000201000 */
[----:B------:R-:W-:Y:S01]  /*0280*/  FADD R12, R12, -128 ;  /* 0xc30000000c0c7421 */ /* 0x000fe20000000000 */
[----:B-1----:R-:W-:Y:S02]  /*0290*/  IMAD R6, R2, UR12, R5 ;  /* 0x0000000c02067c24 */ /* 0x002fe4000f8e0205 */
[----:B0-----:R-:W-:Y:S01]  /*02a0*/  FMUL R13, R9, UR7 ;  /* 0x00000007090d7c20 */ /* 0x001fe20008400000 */
[----:B------:R-:W-:Y:S01]  /*02b0*/  LOP3.LUT R2, R5, 0x1, R2, 0xc8, !PT ;  /* 0x0000000105027812 */ /* 0x000fe200078ec802 */
[----:B------:R-:W-:Y:S01]  /*02c0*/  FADD R12, R12, 128 ;  /* 0x430000000c0c7421 */ /* 0x000fe20000000000 */
[----:B---3--:R-:W-:Y:S01]  /*02d0*/  FMUL R7, R9, UR10 ;  /* 0x0000000a09077c20 */ /* 0x008fe20008400000 */
[----:B------:R-:W-:Y:S01]  /*02e0*/  FFMA R13, R8, UR6, R13 ;  /* 0x00000006080d7c23 */ /* 0x000fe2000800000d */
[----:B------:R-:W0:Y:S01]  /*02f0*/  LDCU.64 UR6, c[0x0][0x3e0] ;  /* 0x00007c00ff0677ac */ /* 0x000e220008000a00 */
[----:B------:R-:W-:Y:S01]  /*0300*/  ISETP.NE.U32.AND P0, PT, R2, 0x1, PT ;  /* 0x000000010200780c */ /* 0x000fe20003f05070 */
[----:B------:R-:W-:Y:S01]  /*0310*/  FFMA R7, R8, UR9, R7 ;  /* 0x0000000908077c23 */ /* 0x000fe20008000007 */
[----:B------:R-:W-:Y:S01]  /*0320*/  FFMA R13, R12, UR8, R13 ;  /* 0x000000080c0d7c23 */ /* 0x000fe2000800000d */
[----:B------:R-:W1:Y:S01]  /*0330*/  LDCU UR8, c[0x0][0x3e8] ;  /* 0x00007d00ff0877ac */ /* 0x000e620008000800 */
[----:B------:R-:W-:Y:S01]  /*0340*/  IADD3 R4, P1, PT, R6, UR14, RZ ;  /* 0x0000000e06047c10 */ /* 0x000fe2000ff3e0ff */
[----:B------:R-:W-:Y:S01]  /*0350*/  FFMA R7, R12, UR11, R7 ;  /* 0x0000000b0c077c23 */ /* 0x000fe20008000007 */
[----:B------:R-:W-:-:S02]  /*0360*/  FADD R13, R13, 0.5 ;  /* 0x3f0000000d0d7421 */ /* 0x000fc40000000000 */
[----:B------:R-:W-:-:S04]  /*0370*/  LEA.HI.X.SX32 R5, R6, UR15, 0x1, P1 ;  /* 0x0000000f06057c11 */ /* 0x000fc800088f0eff */
[----:B------:R-:W2:Y:S01]  /*0380*/  F2I.TRUNC.NTZ R13, R13 ;  /* 0x0000000d000d7305 */ /* 0x000ea2000020f100 */
[----:B0-----:R-:W-:-:S04]  /*0390*/  FMUL R9, R9, UR7 ;  /* 0x0000000709097c20 */ /* 0x001fc80008400000 */
[----:B------:R-:W-:-:S04]  /*03a0*/  FFMA R9, R8, UR6, R9 ;  /* 0x0000000608097c23 */ /* 0x000fc80008000009 */
[----:B-1----:R-:W-:Y:S01]  /*03b0*/  FFMA R9, R12, UR8, R9 ;  /* 0x000000080c097c23 */ /* 0x002fe20008000009 */
[----:B--2---:R-:W-:-:S05]  /*03c0*/  VIMNMX.RELU R11, PT, PT, R13, 0xff, PT ;  /* 0x000000ff0d0b7848 */ /* 0x004fca0003fe1100 */
[----:B------:R0:W-:Y:S01]  /*03d0*/  STG.E.U8 desc[UR4][R4.64], R11 ;  /* 0x0000000b04007986 */ /* 0x0001e2000c101104 */
[----:B------:R-:W-:Y:S05]  /*03e0*/  @!P0 EXIT ;  /* 0x000000000000894d */ /* 0x000fea0003800000 */
[----:B------:R-:W1:Y:S01]  /*03f0*/  LDCU UR6, c[0x0][0x3bc] ;  /* 0x00007780ff0677ac */ /* 0x000e620008000800 */
[----:B------:R-:W-:Y:S01]  /*0400*/  FADD R7, R7, 0.5 ;  /* 0x3f00000007077421 */ /* 0x000fe20000000000 */
[----:B------:R-:W-:Y:S01]  /*0410*/  FADD R6, R9, 0.5 ;  /* 0x3f00000009067421 */ /* 0x000fe20000000000 */
[----:B------:R-:W2:Y:S04]  /*0420*/  LDCU.128 UR8, c[0x0][0x3a0] ;  /* 0x00007400ff0877ac */ /* 0x000ea80008000c00 */
[----:B------:R-:W3:Y:S08]  /*0430*/  F2I.TRUNC.NTZ R7, R7 ;  /* 0x0000000700077305 */ /* 0x000ef0000020f100 */
[----:B------:R-:W4:Y:S01]  /*0440*/  F2I.TRUNC.NTZ R6, R6 ;  /* 0x0000000600067305 */ /* 0x000f22000020f100 */
[----:B-1----:R-:W-:Y:S01]  /*0450*/  IMAD R0, R0, UR6, R3 ;  /* 0x0000000600007c24 */ /* 0x002fe2000f8e0203 */
[----:B---3--:R-:W-:-:S04]  /*0460*/  VIMNMX.RELU R9, PT, PT, R7, 0xff, PT ;  /* 0x000000ff07097848 */ /* 0x008fc80003fe1100 */
[C---:B--2---:R-:W-:Y:S02]  /*0470*/  IADD3 R2, P0, PT, R0.reuse, UR8, RZ ;  /* 0x0000000800027c10 */ /* 0x044fe4000ff1e0ff */
[----:B0-----:R-:W-:Y:S02]  /*0480*/  SHF.R.S32.HI R5, RZ, 0x1f, R0 ;  /* 0x0000001fff057819 */ /* 0x001fe40000011400 */
[----:B------:R-:W-:Y:S02]  /*0490*/  IADD3 R4, P1, PT, R0, UR10, RZ ;  /* 0x0000000a00047c10 */ /* 0x000fe4000ff3e0ff */
[C---:B------:R-:W-:Y:S02]  /*04a0*/  IADD3.X R3, PT, PT, R5.reuse, UR9, RZ, P0, !PT ;  /* 0x0000000905037c10 */ /* 0x040fe400087fe4ff */
[----:B------:R-:W-:Y:S02]  /*04b0*/  IADD3.X R5, PT, PT, R5, UR11, RZ, P1, !PT ;  /* 0x0000000b05057c10 */ /* 0x000fe40008ffe4ff */
[----:B----4-:R-:W-:Y:S01]  /*04c0*/  VIMNMX.RELU R11, PT, PT, R6, 0xff, PT ;  /* 0x000000ff060b7848 */ /* 0x010fe20003fe1100 */
[----:B------:R-:W-:Y:S04]  /*04d0*/  STG.E.U8 desc[UR4][R2.64], R9 ;  /* 0x0000000902007986 */ /* 0x000fe8000c101104 */
[----:B------:R-:W-:Y:S01]  /*04e0*/  STG.E.U8 desc[UR4][R4.64], R11 ;  /* 0x0000000b04007986 */ /* 0x000fe2000c101104 */
[----:B------:R-:W-:Y:S05]  /*04f0*/  EXIT ;  /* 0x000000000000794d */ /* 0x000fea0003800000 */
.L_x_2:
        /* <DEDUP_REMOVED lines=16> */
.L_x_15:


//--------------------- .text.colorspace_convert_cuda_16 --------------------------
	.section	.text.colorspace_convert_cuda_16,"ax",@progbits
	.align	128
        .global         colorspace_convert_cuda_16
        .type           colorspace_convert_cuda_16,@function
        .size           colorspace_convert_cuda_16,(.L_x_16 - colorspace_convert_cuda_16)
        .other          colorspace_convert_cuda_16,@"STO_CUDA_ENTRY STV_DEFAULT"
colorspace_convert_cuda_16:
.text.colorspace_convert_cuda_16:
        /* <DEDUP_REMOVED lines=14> */
[----:B------:R-:W1:Y:S01]  /*00e0*/  LDCU.64 UR4, c[0x0][0x390] ;  /* 0x00007200ff0477ac */ /* 0x000e620008000a00 */
[----:B------:R-:W2:Y:S01]  /*00f0*/  LDCU.64 UR6, c[0x0][0x358] ;  /* 0x00006b00ff0677ac */ /* 0x000ea20008000a00 */
[----:B0-----:R-:W-:Y:S02]  /*0100*/  UISETP.NE.AND UP0, UPT, UR8, 0x1, UPT ;  /* 0x000000010800788c */ /* 0x001fe4000bf05270 */
[----:B-1----:R-:W-:Y:S02]  /*0110*/  ULEA.HI UR4, UR4, UR4, URZ, 0x1 ;  /* 0x0000000404047291 */ /* 0x002fe4000f8f08ff */
[----:B------:R-:W-:Y:S02]  /*0120*/  ULEA.HI UR5, UR5, UR5, URZ, 0x1 ;  /* 0x0000000505057291 */ /* 0x000fe4000f8f08ff */
[----:B------:R-:W-:Y:S02]  /*0130*/  USHF.R.S32.HI UR4, URZ, 0x1, UR4 ;  /* 0x00000001ff047899 */ /* 0x000fe40008011404 */
[----:B------:R-:W-:Y:S01]  /*0140*/  USHF.R.S32.HI UR5, URZ, 0x1, UR5 ;  /* 0x00000001ff057899 */ /* 0x000fe20008011405 */
[----:B--2---:R-:W-:Y:S11]  /*0150*/  BRA.U !UP0, `(.L_x_3) ;  /* 0x0000000108a07547 */ /* 0x004ff6000b800000 */
[----:B------:R-:W-:-:S09]  /*0160*/  UISETP.NE.AND UP0, UPT, UR8, URZ, UPT ;  /* 0x000000ff0800728c */ /* 0x000fd2000bf05270 */
[----:B------:R-:W-:Y:S05]  /*0170*/  BRA.U UP0, `(.L_x_4) ;  /* 0x0000000100487547 */ /* 0x000fea000b800000 */
[----:B------:R-:W0:Y:S01]  /*0180*/  LDC.64 R4, c[0x0][0x380] ;  /* 0x0000e000ff047b82 */ /* 0x000e220000000a00 */
[----:B------:R-:W-:Y:S01]  /*0190*/  IMAD R7, R3, UR4, R0 ;  /* 0x0000000403077c24 */ /* 0x000fe2000f8e0200 */
[----:B------:R-:W1:Y:S06]  /*01a0*/  LDCU UR4, c[0x0][0x3a4] ;  /* 0x00007480ff0477ac */ /* 0x000e6c0008000800 */
[----:B------:R-:W2:Y:S01]  /*01b0*/  LDC.64 R8, c[0x0][0x3a8] ;  /* 0x0000ea00ff087b82 */ /* 0x000ea20000000a00 */
[----:B0-----:R-:W-:-:S06]  /*01c0*/  IMAD.WIDE R4, R7, 0x2, R4 ;  /* 0x0000000207047825 */ /* 0x001fcc00078e0204 */
[----:B------:R-:W3:Y:S01]  /*01d0*/  LDG.E.U16 R4, desc[UR6][R4.64] ;  /* 0x0000000604047981 */ /* 0x000ee2000c1e1500 */
[----:B------:R-:W-:Y:S01]  /*01e0*/  IMAD R3, R3, UR5, R0 ;  /* 0x0000000503037c24 */ /* 0x000fe2000f8e0200 */
[----:B---3--:R-:W-:-:S05]  /*01f0*/  I2FP.F32.U32 R2, R4 ;  /* 0x0000000400027245 */ /* 0x008fca0000201000 */
[----:B-1----:R-:W-:-:S04]  /*0200*/  FMUL R7, R2, UR4 ;  /* 0x0000000402077c20 */ /* 0x002fc80008400000 */
[----:B--2---:R-:W-:Y:S02]  /*0210*/  FFMA R2, R8, 32768, R7 ;  /* 0x4700000008027823 */ /* 0x004fe40000000007 */
[----:B------:R-:W0:Y:S02]  /*0220*/  LDC.64 R6, c[0x0][0x388] ;  /* 0x0000e200ff067b82 */ /* 0x000e240000000a00 */
[----:B------:R-:W-:-:S04]  /*0230*/  FFMA R2, R9, 32768, R2 ;  /* 0x4700000009027823 */ /* 0x000fc80000000002 */
[----:B------:R-:W-:-:S06]  /*0240*/  FADD R8, R2, 0.5 ;  /* 0x3f00000002087421 */ /* 0x000fcc0000000000 */
[----:B------:R-:W1:Y:S01]  /*0250*/  F2I.TRUNC.NTZ R8, R8 ;  /* 0x0000000800087305 */ /* 0x000e62000020f100 */
[----:B0-----:R-:W-:Y:S01]  /*0260*/  IMAD.WIDE R2, R3, 0x2, R6 ;  /* 0x0000000203027825 */ /* 0x001fe200078e0206 */
[----:B-1----:R-:W-:-:S05]  /*0270*/  VIMNMX.RELU R5, PT, PT, R8, 0xffff, PT ;  /* 0x0000ffff08057848 */ /* 0x002fca0003fe1100 */
[----:B------:R-:W-:Y:S01]  /*0280*/  STG.E.U16 desc[UR6][R2.64], R5 ;  /* 0x0000000502007986 */ /* 0x000fe2000c101506 */
[----:B------:R-:W-:Y:S05]  /*0290*/  EXIT ;  /* 0x000000000000794d */ /* 0x000fea0003800000 */
.L_x_4:
[----:B------:R-:W0:Y:S01]  /*02a0*/  LDC.64 R4, c[0x0][0x380] ;  /* 0x0000e000ff047b82 */ /* 0x000e220000000a00 */
[----:B------:R-:W-:-:S07]  /*02b0*/  IMAD R7, R3, UR4, R0 ;  /* 0x0000000403077c24 */ /* 0x000fce000f8e0200 */
[----:B------:R-:W1:Y:S01]  /*02c0*/  LDC.64 R10, c[0x0][0x3c0] ;  /* 0x0000f000ff0a7b82 */ /* 0x000e620000000a00 */
[----:B0-----:R-:W-:-:S07]  /*02d0*/  IMAD.WIDE R4, R7, 0x2, R4 ;  /* 0x0000000207047825 */ /* 0x001fce00078e0204 */
[----:B------:R-:W0:Y:S01]  /*02e0*/  LDC R7, c[0x0][0x3bc] ;  /* 0x0000ef00ff077b82 */ /* 0x000e220000000800 */
[----:B------:R-:W2:Y:S01]  /*02f0*/  LDG.E.U16 R4, desc[UR6][R4.64] ;  /* 0x0000000604047981 */ /* 0x000ea2000c1e1500 */
[----:B------:R-:W-:Y:S02]  /*0300*/  IMAD R3, R3, UR5, R0 ;  /* 0x0000000503037c24 */ /* 0x000fe4000f8e0200 */
[----:B-1----:R-:W-:-:S04]  /*0310*/  FMUL R6, R10, 32768 ;  /* 0x470000000a067820 */ /* 0x002fc80000400000 */
[----:B0-----:R-:W-:Y:S02]  /*0320*/  FFMA R8, R7, 32768, R6 ;  /* 0x4700000007087823 */ /* 0x001fe40000000006 */
[----:B------:R-:W0:Y:S02]  /*0330*/  LDC.64 R6, c[0x0][0x388] ;  /* 0x0000e200ff067b82 */ /* 0x000e240000000a00 */
[----:B0-----:R-:W-:Y:S01]  /*0340*/  IMAD.WIDE R6, R3, 0x2, R6 ;  /* 0x0000000203067825 */ /* 0x001fe200078e0206 */
[----:B--2---:R-:W-:-:S05]  /*0350*/  I2FP.F32.U32 R2, R4 ;  /* 0x0000000400027245 */ /* 0x004fca0000201000 */
[----:B------:R-:W-:-:S04]  /*0360*/  FADD R2, R2, -32768 ;  /* 0xc700000002027421 */ /* 0x000fc80000000000 */
[----:B------:R-:W-:-:S04]  /*0370*/  FADD R9, R2, 32768 ;  /* 0x4700000002097421 */ /* 0x000fc80000000000 */
[----:B------:R-:W-:-:S04]  /*0380*/  FFMA R8, R9, R11, R8 ;  /* 0x0000000b09087223 */ /* 0x000fc80000000008 */
[----:B------:R-:W-:-:S06]  /*0390*/  FADD R8, R8, 0.5 ;  /* 0x3f00000008087421 */ /* 0x000fcc0000000000 */
[----:B------:R-:W0:Y:S02]  /*03a0*/  F2I.TRUNC.NTZ R8, R8 ;  /* 0x0000000800087305 */ /* 0x000e24000020f100 */
[----:B0-----:R-:W-:-:S05]  /*03b0*/  VIMNMX.RELU R3, PT, PT, R8, 0xffff, PT ;  /* 0x0000ffff08037848 */ /* 0x001fca0003fe1100 */
[----:B------:R-:W-:Y:S01]  /*03c0*/  STG.E.U16 desc[UR6][R6.64], R3 ;  /* 0x0000000306007986 */ /* 0x000fe2000c101506 */
[----:B------:R-:W-:Y:S05]  /*03d0*/  EXIT ;  /* 0x000000000000794d */ /* 0x000fea0003800000 */
.L_x_3:
[----:B------:R-:W0:Y:S01]  /*03e0*/  LDC.64 R4, c[0x0][0x380] ;  /* 0x0000e000ff047b82 */ /* 0x000e220000000a00 */
[----:B------:R-:W-:-:S07]  /*03f0*/  IMAD R7, R3, UR4, R0 ;  /* 0x0000000403077c24 */ /* 0x000fce000f8e0200 */
[----:B------:R-:W1:Y:S01]  /*0400*/  LDC R9, c[0x0][0x3b8] ;  /* 0x0000ee00ff097b82 */ /* 0x000e620000000800 */
[----:B0-----:R-:W-:-:S07]  /*0410*/  IMAD.WIDE R4, R7, 0x2, R4 ;  /* 0x0000000207047825 */ /* 0x001fce00078e0204 */
[----:B------:R-:W0:Y:S01]  /*0420*/  LDC.64 R6, c[0x0][0x3b0] ;  /* 0x0000ec00ff067b82 */ /* 0x000e220000000a00 */
[----:B------:R-:W2:Y:S01]  /*0430*/  LDG.E.U16 R4, desc[UR6][R4.64] ;  /* 0x0000000604047981 */ /* 0x000ea2000c1e1500 */
[----:B------:R-:W-:Y:S01]  /*0440*/  IMAD R3, R3, UR5, R0 ;  /* 0x0000000503037c24 */ /* 0x000fe2000f8e0200 */
[----:B--2---:R-:W-:-:S05]  /*0450*/  I2FP.F32.U32 R2, R4 ;  /* 0x0000000400027245 */ /* 0x004fca0000201000 */
[----:B------:R-:W-:-:S04]  /*0460*/  FADD R2, R2, -32768 ;  /* 0xc700000002027421 */ /* 0x000fc80000000000 */
[----:B------:R-:W-:-:S04]  /*0470*/  FADD R2, R2, 32768 ;  /* 0x4700000002027421 */ /* 0x000fc80000000000 */
[----:B0-----:R-:W-:-:S04]  /*0480*/  FMUL R7, R2, R7 ;  /* 0x0000000702077220 */ /* 0x001fc80000400000 */
[----:B------:R-:W-:Y:S02]  /*0490*/  FFMA R2, R6, 32768, R7 ;  /* 0x4700000006027823 */ /* 0x000fe40000000007 */
[----:B------:R-:W0:Y:S02]  /*04a0*/  LDC.64 R6, c[0x0][0x388] ;  /* 0x0000e200ff067b82 */ /* 0x000e240000000a00 */
[----:B-1----:R-:W-:-:S04]  /*04b0*/  FFMA R2, R9, 32768, R2 ;  /* 0x4700000009027823 */ /* 0x002fc80000000002 */
[----:B------:R-:W-:-:S06]  /*04c0*/  FADD R2, R2, 0.5 ;  /* 0x3f00000002027421 */ /* 0x000fcc0000000000 */
[----:B------:R-:W1:Y:S01]  /*04d0*/  F2I.TRUNC.NTZ R2, R2 ;  /* 0x0000000200027305 */ /* 0x000e62000020f100 */
[----:B0-----:R-:W-:Y:S01]  /*04e0*/  IMAD.WIDE R6, R3, 0x2, R6 ;  /* 0x0000000203067825 */ /* 0x001fe200078e0206 */
[----:B-1----:R-:W-:-:S05]  /*04f0*/  VIMNMX.RELU R3, PT, PT, R2, 0xffff, PT ;  /* 0x0000ffff02037848 */ /* 0x002fca0003fe1100 */
[----:B------:R-:W-:Y:S01]  /*0500*/  STG.E.U16 desc[UR6][R6.64], R3 ;  /* 0x0000000306007986 */ /* 0x000fe2000c101506 */
[----:B------:R-:W-:Y:S05]  /*0510*/  EXIT ;  /* 0x000000000000794d */ /* 0x000fea0003800000 */
.L_x_5:
        /* <DEDUP_REMOVED lines=14> */
.L_x_16:


//--------------------- .text.colorspace_convert_cuda --------------------------
	.section	.text.colorspace_convert_cuda,"ax",@progbits
	.align	128
        .global         colorspace_convert_cuda
        .type           colorspace_convert_cuda,@function
        .size           colorspace_convert_cuda,(.L_x_17 - colorspace_convert_cuda)
        .other          colorspace_convert_cuda,@"STO_CUDA_ENTRY STV_DEFAULT"
colorspace_convert_cuda:
.text.colorspace_convert_cuda:
        /* <DEDUP_REMOVED lines=15> */
[----:B0-----:R-:W-:-:S09]  /*00f0*/  UISETP.NE.AND UP0, UPT, UR6, 0x1, UPT ;  /* 0x000000010600788c */ /* 0x001fd2000bf05270 */
[----:B-1----:R-:W-:Y:S05]  /*0100*/  BRA.U !UP0, `(.L_x_6) ;  /* 0x0000000108b07547 */ /* 0x002fea000b800000 */
[----:B------:R-:W-:-:S09]  /*0110*/  UISETP.NE.AND UP0, UPT, UR6, URZ, UPT ;  /* 0x000000ff0600728c */ /* 0x000fd2000bf05270 */
[----:B------:R-:W-:Y:S05]  /*0120*/  BRA.U UP0, `(.L_x_7) ;  /* 0x0000000100507547 */ /* 0x000fea000b800000 */
[----:B------:R-:W0:Y:S01]  /*0130*/  LDCU.64 UR6, c[0x0][0x390] ;  /* 0x00007200ff0677ac */ /* 0x000e220008000a00 */
[----:B------:R-:W1:Y:S01]  /*0140*/  LDC.64 R8, c[0x0][0x3a8] ;  /* 0x0000ea00ff087b82 */ /* 0x000e620000000a00 */
[----:B------:R-:W2:Y:S01]  /*0150*/  LDCU.128 UR8, c[0x0][0x380] ;  /* 0x00007000ff0877ac */ /* 0x000ea20008000c00 */
[----:B0-----:R-:W-:Y:S01]  /*0160*/  IMAD R2, R3, UR6, R0 ;  /* 0x0000000603027c24 */ /* 0x001fe2000f8e0200 */
[----:B------:R-:W0:Y:S04]  /*0170*/  LDCU UR6, c[0x0][0x3a4] ;  /* 0x00007480ff0677ac */ /* 0x000e280008000800 */
[----:B--2---:R-:W-:-:S04]  /*0180*/  IADD3 R4, P0, PT, R2, UR8, RZ ;  /* 0x0000000802047c10 */ /* 0x004fc8000ff1e0ff */
[----:B------:R-:W-:-:S05]  /*0190*/  LEA.HI.X.SX32 R5, R2, UR9, 0x1, P0 ;  /* 0x0000000902057c11 */ /* 0x000fca00080f0eff */
[----:B------:R-:W2:Y:S01]  /*01a0*/  LDG.E.U8 R4, desc[UR4][R4.64] ;  /* 0x0000000404047981 */ /* 0x000ea2000c1e1100 */
[----:B------:R-:W-:Y:S01]  /*01b0*/  IMAD R0, R3, UR7, R0 ;  /* 0x0000000703007c24 */ /* 0x000fe2000f8e0200 */
[----:B--2---:R-:W-:-:S05]  /*01c0*/  I2FP.F32.U32 R2, R4 ;  /* 0x0000000400027245 */ /* 0x004fca0000201000 */
[----:B0-----:R-:W-:-:S04]  /*01d0*/  FMUL R7, R2, UR6 ;  /* 0x0000000602077c20 */ /* 0x001fc80008400000 */
[----:B-1----:R-:W-:-:S04]  /*01e0*/  FFMA R2, R8, 128, R7 ;  /* 0x4300000008027823 */ /* 0x002fc80000000007 */
[----:B------:R-:W-:-:S04]  /*01f0*/  FFMA R2, R9, 128, R2 ;  /* 0x4300000009027823 */ /* 0x000fc80000000002 */
[----:B------:R-:W-:Y:S01]  /*0200*/  FADD R6, R2, 0.5 ;  /* 0x3f00000002067421 */ /* 0x000fe20000000000 */
[----:B------:R-:W-:-:S04]  /*0210*/  IADD3 R2, P0, PT, R0, UR10, RZ ;  /* 0x0000000a00027c10 */ /* 0x000fc8000ff1e0ff */
[----:B------:R-:W-:Y:S01]  /*0220*/  LEA.HI.X.SX32 R3, R0, UR11, 0x1, P0 ;  /* 0x0000000b00037c11 */ /* 0x000fe200080f0eff */
[----:B------:R-:W0:Y:S02]  /*0230*/  F2I.TRUNC.NTZ R6, R6 ;  /* 0x0000000600067305 */ /* 0x000e24000020f100 */
[----:B0-----:R-:W-:-:S05]  /*0240*/  VIMNMX.RELU R5, PT, PT, R6, 0xff, PT ;  /* 0x000000ff06057848 */ /* 0x001fca0003fe1100 */
[----:B------:R-:W-:Y:S01]  /*0250*/  STG.E.U8 desc[UR4][R2.64], R5 ;  /* 0x0000000502007986 */ /* 0x000fe2000c101104 */
[----:B------:R-:W-:Y:S05]  /*0260*/  EXIT ;  /* 0x000000000000794d */ /* 0x000fea0003800000 */
.L_x_7:
[----:B------:R-:W0:Y:S01]  /*0270*/  LDCU.64 UR6, c[0x0][0x390] ;  /* 0x00007200ff0677ac */ /* 0x000e220008000a00 */
[----:B------:R-:W1:Y:S01]  /*0280*/  LDC.64 R8, c[0x0][0x3c0] ;  /* 0x0000f000ff087b82 */ /* 0x000e620000000a00 */
[----:B------:R-:W2:Y:S07]  /*0290*/  LDCU.128 UR8, c[0x0][0x380] ;  /* 0x00007000ff0877ac */ /* 0x000eae0008000c00 */
[----:B------:R-:W3:Y:S01]  /*02a0*/  LDC R7, c[0x0][0x3bc] ;  /* 0x0000ef00ff077b82 */ /* 0x000ee20000000800 */
[----:B0-----:R-:W-:-:S05]  /*02b0*/  IMAD R2, R3, UR6, R0 ;  /* 0x0000000603027c24 */ /* 0x001fca000f8e0200 */
[----:B--2---:R-:W-:-:S04]  /*02c0*/  IADD3 R4, P0, PT, R2, UR8, RZ ;  /* 0x0000000802047c10 */ /* 0x004fc8000ff1e0ff */
[----:B------:R-:W-:-:S05]  /*02d0*/  LEA.HI.X.SX32 R5, R2, UR9, 0x1, P0 ;  /* 0x0000000902057c11 */ /* 0x000fca00080f0eff */
[----:B------:R-:W2:Y:S01]  /*02e0*/  LDG.E.U8 R4, desc[UR4][R4.64] ;  /* 0x0000000404047981 */ /* 0x000ea2000c1e1100 */
[----:B-1----:R-:W-:Y:S01]  /*02f0*/  FMUL R6, R8, 128 ;  /* 0x4300000008067820 */ /* 0x002fe20000400000 */
[----:B------:R-:W-:-:S03]  /*0300*/  IMAD R0, R3, UR7, R0 ;  /* 0x0000000703007c24 */ /* 0x000fc6000f8e0200 */
[----:B---3--:R-:W-:Y:S01]  /*0310*/  FFMA R6, R7, 128, R6 ;  /* 0x4300000007067823 */ /* 0x008fe20000000006 */
[----:B--2---:R-:W-:-:S05]  /*0320*/  I2FP.F32.U32 R2, R4 ;  /* 0x0000000400027245 */ /* 0x004fca0000201000 */
[----:B------:R-:W-:-:S04]  /*0330*/  FADD R2, R2, -128 ;  /* 0xc300000002027421 */ /* 0x000fc80000000000 */
[----:B------:R-:W-:Y:S01]  /*0340*/  FADD R7, R2, 128 ;  /* 0x4300000002077421 */ /* 0x000fe20000000000 */
[----:B------:R-:W-:-:S03]  /*0350*/  IADD3 R2, P0, PT, R0, UR10, RZ ;  /* 0x0000000a00027c10 */ /* 0x000fc6000ff1e0ff */
[----:B------:R-:W-:Y:S01]  /*0360*/  FFMA R6, R7, R9, R6 ;  /* 0x0000000907067223 */ /* 0x000fe20000000006 */
[----:B------:R-:W-:-:S03]  /*0370*/  LEA.HI.X.SX32 R3, R0, UR11, 0x1, P0 ;  /* 0x0000000b00037c11 */ /* 0x000fc600080f0eff */
[----:B------:R-:W-:-:S06]  /*0380*/  FADD R6, R6, 0.5 ;  /* 0x3f00000006067421 */ /* 0x000fcc0000000000 */
[----:B------:R-:W0:Y:S02]  /*0390*/  F2I.TRUNC.NTZ R6, R6 ;  /* 0x0000000600067305 */ /* 0x000e24000020f100 */
[----:B0-----:R-:W-:-:S05]  /*03a0*/  VIMNMX.RELU R5, PT, PT, R6, 0xff, PT ;  /* 0x000000ff06057848 */ /* 0x001fca0003fe1100 */
[----:B------:R-:W-:Y:S01]  /*03b0*/  STG.E.U8 desc[UR4][R2.64], R5 ;  /* 0x0000000502007986 */ /* 0x000fe2000c101104 */
[----:B------:R-:W-:Y:S05]  /*03c0*/  EXIT ;  /* 0x000000000000794d */ /* 0x000fea0003800000 */
.L_x_6:
        /* <DEDUP_REMOVED lines=8> */
[----:B------:R-:W-:Y:S01]  /*0450*/  IMAD R0, R3, UR7, R0 ;  /* 0x0000000703007c24 */ /* 0x000fe2000f8e0200 */
[----:B--2---:R-:W-:-:S05]  /*0460*/  I2FP.F32.U32 R2, R4 ;  /* 0x0000000400027245 */ /* 0x004fca0000201000 */
[----:B------:R-:W-:-:S04]  /*0470*/  FADD R2, R2, -128 ;  /* 0xc300000002027421 */ /* 0x000fc80000000000 */
[----:B------:R-:W-:-:S04]  /*0480*/  FADD R2, R2, 128 ;  /* 0x4300000002027421 */ /* 0x000fc80000000000 */
[----:B-1----:R-:W-:Y:S01]  /*0490*/  FMUL R7, R2, R7 ;  /* 0x0000000702077220 */ /* 0x002fe20000400000 */
[----:B------:R-:W-:-:S03]  /*04a0*/  IADD3 R2, P0, PT, R0, UR10, RZ ;  /* 0x0000000a00027c10 */ /* 0x000fc6000ff1e0ff */
[----:B------:R-:W-:Y:S01]  /*04b0*/  FFMA R7, R6, 128, R7 ;  /* 0x4300000006077823 */ /* 0x000fe20000000007 */
[----:B------:R-:W-:-:S03]  /*04c0*/  LEA.HI.X.SX32 R3, R0, UR11, 0x1, P0 ;  /* 0x0000000b00037c11 */ /* 0x000fc600080f0eff */
[----:B---3--:R-:W-:-:S04]  /*04d0*/  FFMA R7, R8, 128, R7 ;  /* 0x4300000008077823 */ /* 0x008fc80000000007 */
[----:B------:R-:W-:-:S06]  /*04e0*/  FADD R7, R7, 0.5 ;  /* 0x3f00000007077421 */ /* 0x000fcc0000000000 */
[----:B------:R-:W0:Y:S02]  /*04f0*/  F2I.TRUNC.NTZ R7, R7 ;  /* 0x0000000700077305 */ /* 0x000e24000020f100 */
[----:B0-----:R-:W-:-:S05]  /*0500*/  VIMNMX.RELU R5, PT, PT, R7, 0xff, PT ;  /* 0x000000ff07057848 */ /* 0x001fca0003fe1100 */
[----:B------:R-:W-:Y:S01]  /*0510*/  STG.E.U8 desc[UR4][R2.64], R5 ;  /* 0x0000000502007986 */ /* 0x000fe2000c101104 */
[----:B------:R-:W-:Y:S05]  /*0520*/  EXIT ;  /* 0x000000000000794d */ /* 0x000fea0003800000 */
.L_x_8:
        /* <DEDUP_REMOVED lines=13> */
.L_x_17:


//--------------------- .text.to_mpeg_cuda_16     --------------------------
	.section	.text.to_mpeg_cuda_16,"ax",@progbits
	.align	128
        .global         to_mpeg_cuda_16
        .type           to_mpeg_cuda_16,@function
        .size           to_mpeg_cuda_16,(.L_x_18 - to_mpeg_cuda_16)
        .other          to_mpeg_cuda_16,@"STO_CUDA_ENTRY STV_DEFAULT"
to_mpeg_cuda_16:
.text.to_mpeg_cuda_16:
[----:B------:R-:W-:Y:S01]  /*0000*/  LDC R1, c[0x0][0x37c] ;  /* 0x0000df00ff017b82 */ /* 0x000fe20000000800 */
[----:B------:R-:W0:Y:S07]  /*0010*/  S2R R7, SR_TID.X ;  /* 0x0000000000077919 */ /* 0x000e2e0000002100 */
[----:B------:R-:W1:Y:S01]  /*0020*/  LDC.64 R2, c[0x0][0x390] ;  /* 0x0000e400ff027b82 */ /* 0x000e620000000a00 */
[----:B------:R-:W2:Y:S01]  /*0030*/  LDCU.64 UR4, c[0x0][0x358] ;  /* 0x00006b00ff0477ac */ /* 0x000ea20008000a00 */
[----:B------:R-:W3:Y:S06]  /*0040*/  S2R R9, SR_TID.Y ;  /* 0x0000000000097919 */ /* 0x000eec0000002200 */
[----:B------:R-:W0:Y:S08]  /*0050*/  S2UR UR6, SR_CTAID.X ;  /* 0x00000000000679c3 */ /* 0x000e300000002500 */
[----:B------:R-:W0:Y:S08]  /*0060*/  LDC R0, c[0x0][0x360] ;  /* 0x0000d800ff007b82 */ /* 0x000e300000000800 */
[----:B------:R-:W3:Y:S01]  /*0070*/  S2UR UR7, SR_CTAID.Y ;  /* 0x00000000000779c3 */ /* 0x000ee20000002600 */
[----:B-1----:R-:W-:-:S04]  /*0080*/  LEA.HI R2, R2, R2, RZ, 0x1 ;  /* 0x0000000202027211 */ /* 0x002fc800078f08ff */
[----:B------:R-:W-:-:S03]  /*0090*/  SHF.R.S32.HI R2, RZ, 0x1, R2 ;  /* 0x00000001ff027819 */ /* 0x000fc60000011402 */
[----:B------:R-:W3:Y:S08]  /*00a0*/  LDC R6, c[0x0][0x364] ;  /* 0x0000d900ff067b82 */ /* 0x000ef00000000800 */
[----:B------:R-:W1:Y:S01]  /*00b0*/  LDC.64 R4, c[0x0][0x380] ;  /* 0x0000e000ff047b82 */ /* 0x000e620000000a00 */
[----:B0-----:R-:W-:Y:S02]  /*00c0*/  IMAD R0, R0, UR6, R7 ;  /* 0x0000000600007c24 */ /* 0x001fe4000f8e0207 */
[----:B---3--:R-:W-:-:S05]  /*00d0*/  IMAD R7, R6, UR7, R9 ;  /* 0x0000000706077c24 */ /* 0x008fca000f8e0209 */
[----:B------:R-:W0:Y:S01]  /*00e0*/  LDC.64 R8, c[0x4][0x28] ;  /* 0x01000a00ff087b82 */ /* 0x000e220000000a00 */
[----:B------:R-:W-:-:S04]  /*00f0*/  IMAD R11, R7, R2, R0 ;  /* 0x00000002070b7224 */ /* 0x000fc800078e0200 */
[----:B-1----:R-:W-:-:S03]  /*0100*/  IMAD.WIDE R4, R11, 0x2, R4 ;  /* 0x000000020b047825 */ /* 0x002fc600078e0204 */
[----:B------:R-:W1:Y:S03]  /*0110*/  LDC.64 R6, c[0x4][0x20] ;  /* 0x01000800ff067b82 */ /* 0x000e660000000a00 */
[----:B--2---:R-:W2:Y:S01]  /*0120*/  LDG.E.U16 R4, desc[UR4][R4.64] ;  /* 0x0000000404047981 */ /* 0x004ea2000c1e1500 */
[----:B-1----:R-:W-:-:S06]  /*0130*/  IMAD.WIDE R6, R3, 0x4, R6 ;  /* 0x0000000403067825 */ /* 0x002fcc00078e0206 */
[----:B------:R-:W3:Y:S01]  /*0140*/  LDG.E R7, desc[UR4][R6.64] ;  /* 0x0000000406077981 */ /* 0x000ee2000c1e1900 */
[----:B0-----:R-:W-:-:S06]  /*0150*/  IMAD.WIDE R8, R3, 0x4, R8 ;  /* 0x0000000403087825 */ /* 0x001fcc00078e0208 */
[----:B------:R-:W4:Y:S01]  /*0160*/  LDG.E R9, desc[UR4][R8.64] ;  /* 0x0000000408097981 */ /* 0x000f22000c1e1900 */
[----:B------:R-:W-:Y:S01]  /*0170*/  ISETP.NE.AND P0, PT, R3, RZ, PT ;  /* 0x000000ff0300720c */ /* 0x000fe20003f05270 */
[----:B------:R-:W-:-:S05]  /*0180*/  HFMA2 R3, -RZ, RZ, 0, 1.3053417205810546875e-05 ;  /* 0x000000dbff037431 */ /* 0x000fca00000001ff */
[----:B------:R-:W-:-:S05]  /*0190*/  SEL R3, R3, 0xe0, !P0 ;  /* 0x000000e003037807 */ /* 0x000fca0004000000 */
[----:B--2---:R-:W-:-:S04]  /*01a0*/  IMAD R3, R4, R3, RZ ;  /* 0x0000000304037224 */ /* 0x004fc800078e02ff */
[----:B------:R-:W-:Y:S02]  /*01b0*/  IMAD.HI.U32 R0, R3, 0x1000101, RZ ;  /* 0x0100010103007827 */ /* 0x000fe400078e00ff */
[----:B------:R-:W0:Y:S03]  /*01c0*/  LDC.64 R2, c[0x0][0x388] ;  /* 0x0000e200ff027b82 */ /* 0x000e260000000a00 */
[----:B------:R-:W-:-:S04]  /*01d0*/  SHF.R.U32.HI R0, RZ, 0x2, R0 ;  /* 0x00000002ff007819 */ /* 0x000fc80000011600 */
[----:B------:R-:W-:-:S04]  /*01e0*/  LOP3.LUT R0, R0, 0x7fc0, RZ, 0xc0, !PT ;  /* 0x00007fc000007812 */ /* 0x000fc800078ec0ff */
[----:B------:R-:W-:-:S04]  /*01f0*/  IADD3 R0, PT, PT, R0, 0x400, RZ ;  /* 0x0000040000007810 */ /* 0x000fc80007ffe0ff */
[----:B---3--:R-:W-:Y:S01]  /*0200*/  ISETP.GE.AND P0, PT, R0, R7, PT ;  /* 0x000000070000720c */ /* 0x008fe20003f06270 */
[----:B0-----:R-:W-:-:S12]  /*0210*/  IMAD.WIDE R2, R11, 0x2, R2 ;  /* 0x000000020b027825 */ /* 0x001fd800078e0202 */
[----:B----4-:R-:W-:-:S05]  /*0220*/  @P0 VIMNMX R7, PT, PT, R0, R9, PT ;  /* 0x0000000900070248 */ /* 0x010fca0003fe0100 */
[----:B------:R-:W-:Y:S01]  /*0230*/  STG.E.U16 desc[UR4][R2.64], R7 ;  /* 0x0000000702007986 */ /* 0x000fe2000c101504 */
[----:B------:R-:W-:Y:S05]  /*0240*/  EXIT ;  /* 0x000000000000794d */ /* 0x000fea0003800000 */
.L_x_9:
        /* <DEDUP_REMOVED lines=11> */
.L_x_18:


//--------------------- .text.to_jpeg_cuda_16     --------------------------
	.section	.text.to_jpeg_cuda_16,"ax",@progbits
	.align	128
        .global         to_jpeg_cuda_16
        .type           to_jpeg_cuda_16,@function
        .size           to_jpeg_cuda_16,(.L_x_19 - to_jpeg_cuda_16)
        .other          to_jpeg_cuda_16,@"STO_CUDA_ENTRY STV_DEFAULT"
to_jpeg_cuda_16:
.text.to_jpeg_cuda_16:
        /* <DEDUP_REMOVED lines=23> */
[----:B------:R-:W-:Y:S02]  /*0170*/  ISETP.NE.AND P0, PT, R3, RZ, PT ;  /* 0x000000ff0300720c */ /* 0x000fe40003f05270 */
[----:B------:R-:W-:-:S11]  /*0180*/  MOV R3, 0xffff ;  /* 0x0000ffff00037802 */ /* 0x000fd60000000f00 */
[----:B------:R-:W-:Y:S01]  /*0190*/  @!P0 MOV R2, RZ ;  /* 0x000000ff00028202 */ /* 0x000fe20000000f00 */
[----:B--2---:R-:W-:-:S04]  /*01a0*/  IMAD R3, R4, R3, -0x3fffc0 ;  /* 0xffc0004004037424 */ /* 0x004fc800078e0203 */
[----:B------:R-:W-:-:S04]  /*01b0*/  @P0 IMAD.HI R0, R3, 0x44567d77, RZ ;  /* 0x44567d7703000827 */ /* 0x000fc800078e02ff */
[----:B------:R-:W-:Y:S01]  /*01c0*/  @!P0 IMAD.HI R4, R3, -0x6a5fda97, R2 ;  /* 0x95a0256903048827 */ /* 0x000fe200078e0202 */
[----:B------:R-:W-:Y:S01]  /*01d0*/  @P0 SHF.R.U32.HI R5, RZ, 0x1f, R0 ;  /* 0x0000001fff050819 */ /* 0x000fe20000011600 */
[----:B------:R-:W0:Y:S03]  /*01e0*/  LDC.64 R2, c[0x0][0x388] ;  /* 0x0000e200ff027b82 */ /* 0x000e260000000a00 */
[----:B------:R-:W-:Y:S02]  /*01f0*/  @P0 LEA.HI.SX32 R0, R0, R5, 0x18 ;  /* 0x0000000500000211 */ /* 0x000fe400078fc2ff */
[----:B------:R-:W-:-:S04]  /*0200*/  @!P0 SHF.R.U32.HI R5, RZ, 0x1f, R4 ;  /* 0x0000001fff058819 */ /* 0x000fc80000011604 */
[----:B------:R-:W-:-:S04]  /*0210*/  @!P0 LEA.HI.SX32 R0, R4, R5, 0x17 ;  /* 0x0000000504008211 */ /* 0x000fc800078fbaff */
[----:B---3--:R-:W-:Y:S01]  /*0220*/  ISETP.GE.AND P0, PT, R0, R7, PT ;  /* 0x000000070000720c */ /* 0x008fe20003f06270 */
[----:B0-----:R-:W-:-:S12]  /*0230*/  IMAD.WIDE R2, R11, 0x2, R2 ;  /* 0x000000020b027825 */ /* 0x001fd800078e0202 */
[----:B----4-:R-:W-:-:S05]  /*0240*/  @P0 VIMNMX R7, PT, PT, R9, R0, PT ;  /* 0x0000000009070248 */ /* 0x010fca0003fe0100 */
[----:B------:R-:W-:Y:S01]  /*0250*/  STG.E.U16 desc[UR4][R2.64], R7 ;  /* 0x0000000702007986 */ /* 0x000fe2000c101504 */
[----:B------:R-:W-:Y:S05]  /*0260*/  EXIT ;  /* 0x000000000000794d */ /* 0x000fea0003800000 */
.L_x_10:
        /* <DEDUP_REMOVED lines=9> */
.L_x_19:


//--------------------- .text.to_mpeg_cuda        --------------------------
	.section	.text.to_mpeg_cuda,"ax",@progbits
	.align	128
        .global         to_mpeg_cuda
        .type           to_mpeg_cuda,@function
        .size           to_mpeg_cuda,(.L_x_20 - to_mpeg_cuda)
        .other          to_mpeg_cuda,@"STO_CUDA_ENTRY STV_DEFAULT"
to_mpeg_cuda:
.text.to_mpeg_cuda:
[----:B------:R-:W-:Y:S01]  /*0000*/  LDC R1, c[0x0][0x37c] ;  /* 0x0000df00ff017b82 */ /* 0x000fe20000000800 */
[----:B------:R-:W0:Y:S07]  /*0010*/  S2R R0, SR_TID.X ;  /* 0x0000000000007919 */ /* 0x000e2e0000002100 */
[----:B------:R-:W0:Y:S01]  /*0020*/  S2UR UR4, SR_CTAID.X ;  /* 0x00000000000479c3 */ /* 0x000e220000002500 */
[----:B------:R-:W1:Y:S01]  /*0030*/  LDCU.64 UR6, c[0x0][0x380] ;  /* 0x00007000ff0677ac */ /* 0x000e620008000a00 */
[----:B------:R-:W2:Y:S06]  /*0040*/  S2R R7, SR_TID.Y ;  /* 0x0000000000077919 */ /* 0x000eac0000002200 */
[----:B------:R-:W0:Y:S08]  /*0050*/  LDC R5, c[0x0][0x360] ;  /* 0x0000d800ff057b82 */ /* 0x000e300000000800 */
[----:B------:R-:W2:Y:S08]  /*0060*/  S2UR UR5, SR_CTAID.Y ;  /* 0x00000000000579c3 */ /* 0x000eb00000002600 */
[----:B------:R-:W2:Y:S08]  /*0070*/  LDC R4, c[0x0][0x364] ;  /* 0x0000d900ff047b82 */ /* 0x000eb00000000800 */
[----:B------:R-:W3:Y:S01]  /*0080*/  LDC.64 R2, c[0x0][0x390] ;  /* 0x0000e400ff027b82 */ /* 0x000ee20000000a00 */
[----:B0-----:R-:W-:-:S02]  /*0090*/  IMAD R5, R5, UR4, R0 ;  /* 0x0000000405057c24 */ /* 0x001fc4000f8e0200 */
[----:B--2---:R-:W-:Y:S01]  /*00a0*/  IMAD R0, R4, UR5, R7 ;  /* 0x0000000504007c24 */ /* 0x004fe2000f8e0207 */
[----:B------:R-:W0:Y:S04]  /*00b0*/  LDCU.64 UR4, c[0x0][0x358] ;  /* 0x00006b00ff0477ac */ /* 0x000e280008000a00 */
[----:B------:R-:W2:Y:S01]  /*00c0*/  LDC.64 R6, c[0x4][0x8] ;  /* 0x01000200ff067b82 */ /* 0x000ea20000000a00 */
[----:B---3--:R-:W-:-:S07]  /*00d0*/  IMAD R2, R0, R2, R5 ;  /* 0x0000000200027224 */ /* 0x008fce00078e0205 */
[----:B------:R-:W3:Y:S01]  /*00e0*/  LDC.64 R4, c[0x4][RZ] ;  /* 0x01000000ff047b82 */ /* 0x000ee20000000a00 */
[----:B------:R-:W-:Y:S02]  /*00f0*/  SHF.R.S32.HI R10, RZ, 0x1f, R2 ;  /* 0x0000001fff0a7819 */ /* 0x000fe40000011402 */
[----:B-1----:R-:W-:-:S04]  /*0100*/  IADD3 R8, P0, PT, R2, UR6, RZ ;  /* 0x0000000602087c10 */ /* 0x002fc8000ff1e0ff */
[----:B------:R-:W-:Y:S01]  /*0110*/  IADD3.X R9, PT, PT, R10, UR7, RZ, P0, !PT ;  /* 0x000000070a097c10 */ /* 0x000fe200087fe4ff */
[----:B------:R-:W1:Y:S04]  /*0120*/  LDCU.64 UR6, c[0x0][0x388] ;  /* 0x00007100ff0677ac */ /* 0x000e680008000a00 */
[----:B0-----:R-:W4:Y:S01]  /*0130*/  LDG.E.U8 R8, desc[UR4][R8.64] ;  /* 0x0000000408087981 */ /* 0x001f22000c1e1100 */
[----:B---3--:R-:W-:-:S06]  /*0140*/  IMAD.WIDE R4, R3, 0x4, R4 ;  /* 0x0000000403047825 */ /* 0x008fcc00078e0204 */
[----:B------:R-:W3:Y:S01]  /*0150*/  LDG.E R5, desc[UR4][R4.64] ;  /* 0x0000000404057981 */ /* 0x000ee2000c1e1900 */
[----:B--2---:R-:W-:-:S06]  /*0160*/  IMAD.WIDE R6, R3, 0x4, R6 ;  /* 0x0000000403067825 */ /* 0x004fcc00078e0206 */
[----:B------:R-:W2:Y:S01]  /*0170*/  LDG.E R7, desc[UR4][R6.64] ;  /* 0x0000000406077981 */ /* 0x000ea2000c1e1900 */
[----:B------:R-:W-:Y:S02]  /*0180*/  ISETP.NE.AND P0, PT, R3, RZ, PT ;  /* 0x000000ff0300720c */ /* 0x000fe40003f05270 */
[----:B-1----:R-:W-:-:S11]  /*0190*/  IADD3 R2, P1, PT, R2, UR6, RZ ;  /* 0x0000000602027c10 */ /* 0x002fd6000ff3e0ff */
[----:B------:R-:W-:Y:S02]  /*01a0*/  @P0 IMAD.MOV.U32 R3, RZ, RZ, 0x38380 ;  /* 0x00038380ff030424 */ /* 0x000fe400078e00ff */
[----:B------:R-:W-:Y:S02]  /*01b0*/  @!P0 IMAD.MOV.U32 R11, RZ, RZ, 0x1b7b80 ;  /* 0x001b7b80ff0b8424 */ /* 0x000fe400078e00ff */
[C---:B----4-:R-:W-:Y:S02]  /*01c0*/  @P0 IMAD R0, R8.reuse, R3, 0x3e45bd ;  /* 0x003e45bd08000424 */ /* 0x050fe400078e0203 */
[----:B------:R-:W-:-:S03]  /*01d0*/  @!P0 IMAD R3, R8, R11, 0x2001d5b ;  /* 0x02001d5b08038424 */ /* 0x000fc600078e020b */
[----:B------:R-:W-:Y:S02]  /*01e0*/  @P0 SHF.R.U32.HI R0, RZ, 0xb, R0 ;  /* 0x0000000bff000819 */ /* 0x000fe40000011600 */
[----:B------:R-:W-:Y:S02]  /*01f0*/  @!P0 SHF.R.U32.HI R0, RZ, 0xe, R3 ;  /* 0x0000000eff008819 */ /* 0x000fe40000011603 */
[----:B------:R-:W-:-:S03]  /*0200*/  IADD3.X R3, PT, PT, R10, UR7, RZ, P1, !PT ;  /* 0x000000070a037c10 */ /* 0x000fc60008ffe4ff */
[----:B------:R-:W-:-:S05]  /*0210*/  VIADD R0, R0, 0x40 ;  /* 0x0000004000007836 */ /* 0x000fca0000000000 */
[----:B------:R-:W-:-:S04]  /*0220*/  SHF.R.U32.HI R0, RZ, 0x7, R0 ;  /* 0x00000007ff007819 */ /* 0x000fc80000011600 */
[----:B---3--:R-:W-:-:S13]  /*0230*/  ISETP.GE.AND P0, PT, R0, R5, PT ;  /* 0x000000050000720c */ /* 0x008fda0003f06270 */
[----:B--2---:R-:W-:-:S05]  /*0240*/  @P0 VIMNMX R5, PT, PT, R0, R7, PT ;  /* 0x0000000700050248 */ /* 0x004fca0003fe0100 */
[----:B------:R-:W-:Y:S01]  /*0250*/  STG.E.U8 desc[UR4][R2.64], R5 ;  /* 0x0000000502007986 */ /* 0x000fe2000c101104 */
[----:B------:R-:W-:Y:S05]  /*0260*/  EXIT ;  /* 0x000000000000794d */ /* 0x000fea0003800000 */
.L_x_11:
        /* <DEDUP_REMOVED lines=9> */
.L_x_20:


//--------------------- .text.to_jpeg_cuda        --------------------------
	.section	.text.to_jpeg_cuda,"ax",@progbits
	.align	128
        .global         to_jpeg_cuda
        .type           to_jpeg_cuda,@function
        .size           to_jpeg_cuda,(.L_x_21 - to_jpeg_cuda)
        .other          to_jpeg_cuda,@"STO_CUDA_ENTRY STV_DEFAULT"
to_jpeg_cuda:
.text.to_jpeg_cuda:
        /* <DEDUP_REMOVED lines=19> */
[----:B0-----:R0:W4:Y:S01]  /*0130*/  LDG.E.U8 R8, desc[UR4][R8.64] ;  /* 0x0000000408087981 */ /* 0x001122000c1e1100 */
[----:B---3--:R-:W-:-:S06]  /*0140*/  IMAD.WIDE R4, R3, 0x4, R4 ;  /* 0x0000000403047825 */ /* 0x008fcc00078e0204 */
[----:B------:R-:W3:Y:S01]  /*0150*/  LDG.E R5, desc[UR4][R4.64] ;  /* 0x0000000404057981 */ /* 0x000ee2000c1e1900 */
[----:B--2---:R-:W-:-:S06]  /*0160*/  IMAD.WIDE R6, R3, 0x4, R6 ;  /* 0x0000000403067825 */ /* 0x004fcc00078e0206 */
[----:B------:R-:W2:Y:S01]  /*0170*/  LDG.E R7, desc[UR4][R6.64] ;  /* 0x0000000406077981 */ /* 0x000ea2000c1e1900 */
[----:B------:R-:W-:Y:S02]  /*0180*/  ISETP.NE.AND P0, PT, R3, RZ, PT ;  /* 0x000000ff0300720c */ /* 0x000fe40003f05270 */
[----:B-1----:R-:W-:-:S11]  /*0190*/  IADD3 R2, P1, PT, R2, UR6, RZ ;  /* 0x0000000602027c10 */ /* 0x002fd6000ff3e0ff */
[----:B------:R-:W-:Y:S02]  /*01a0*/  @P0 IMAD.MOV.U32 R10, RZ, RZ, 0x1237 ;  /* 0x00001237ff0a0424 */ /* 0x000fe400078e00ff */
[----:B0-----:R-:W-:Y:S02]  /*01b0*/  @!P0 IMAD.MOV.U32 R9, RZ, RZ, 0x4a85 ;  /* 0x00004a85ff098424 */ /* 0x001fe400078e00ff */
[----:B----4-:R-:W-:-:S05]  /*01c0*/  IMAD.SHL.U32 R0, R8, 0x80, RZ ;  /* 0x0000008008007824 */ /* 0x010fca00078e00ff */
[C---:B------:R-:W-:Y:S02]  /*01d0*/  @P0 VIMNMX.U32 R3, PT, PT, R0.reuse, 0x7837, PT ;  /* 0x0000783700030848 */ /* 0x040fe40003fe0000 */
[----:B------:R-:W-:-:S03]  /*01e0*/  @!P0 VIMNMX.U32 R0, PT, PT, R0, 0x75ed, PT ;  /* 0x000075ed00008848 */ /* 0x000fc60003fe0000 */
[----:B------:R-:W-:Y:S02]  /*01f0*/  @P0 IMAD R3, R3, R10, -0x8dc108 ;  /* 0xff723ef803030424 */ /* 0x000fe400078e020a */
[----:B------:R-:W-:-:S03]  /*0200*/  @!P0 IMAD R0, R0, R9, -0x253f7d1 ;  /* 0xfdac082f00008424 */ /* 0x000fc600078e0209 */
[----:B------:R-:W-:Y:S02]  /*0210*/  @P0 SHF.R.S32.HI R3, RZ, 0xc, R3 ;  /* 0x0000000cff030819 */ /* 0x000fe40000011403 */
[----:B------:R-:W-:-:S05]  /*0220*/  @!P0 SHF.R.S32.HI R3, RZ, 0xe, R0 ;  /* 0x0000000eff038819 */ /* 0x000fca0000011400 */
[----:B------:R-:W-:-:S05]  /*0230*/  VIADD R3, R3, 0x40 ;  /* 0x0000004003037836 */ /* 0x000fca0000000000 */
[----:B------:R-:W-:Y:S02]  /*0240*/  SHF.R.S32.HI R0, RZ, 0x7, R3 ;  /* 0x00000007ff007819 */ /* 0x000fe40000011403 */
[----:B------:R-:W-:Y:S02]  /*0250*/  IADD3.X R3, PT, PT, R11, UR7, RZ, P1, !PT ;  /* 0x000000070b037c10 */ /* 0x000fe40008ffe4ff */
[----:B---3--:R-:W-:-:S13]  /*0260*/  ISETP.GE.AND P0, PT, R0, R5, PT ;  /* 0x000000050000720c */ /* 0x008fda0003f06270 */
[----:B--2---:R-:W-:-:S05]  /*0270*/  @P0 VIMNMX R5, PT, PT, R0, R7, PT ;  /* 0x0000000700050248 */ /* 0x004fca0003fe0100 */
[----:B------:R-:W-:Y:S01]  /*0280*/  STG.E.U8 desc[UR4][R2.64], R5 ;  /* 0x0000000502007986 */ /* 0x000fe2000c101104 */
[----:B------:R-:W-:Y:S05]  /*0290*/  EXIT ;  /* 0x000000000000794d */ /* 0x000fea0003800000 */
.L_x_12:
        /* <DEDUP_REMOVED lines=14> */
.L_x_21:


//--------------------- .nv.global.init           --------------------------
	.section	.nv.global.init,"aw",@progbits
	.align	4
.nv.global.init:
	.type		jpeg_min,@object
	.size		jpeg_min,(jpeg_min_16 - jpeg_min)
jpeg_min:
        /*0000*/ 	.byte	0x00, 0x00, 0x00, 0x00, 0x01, 0x00, 0x00, 0x00
	.type		jpeg_min_16,@object
	.size		jpeg_min_16,(mpeg_min - jpeg_min_16)
jpeg_min_16:
        /*0008*/ 	.byte	0x00, 0x00, 0x00, 0x00, 0x40, 0x00, 0x00, 0x00
	.type		mpeg_min,@object
	.size		mpeg_min,(mpeg_min_16 - mpeg_min)
mpeg_min:
        /*0010*/ 	.byte	0x10, 0x00, 0x00, 0x00, 0x10, 0x00, 0x00, 0x00
	.type		mpeg_min_16,@object
	.size		mpeg_min_16,(jpeg_max - mpeg_min_16)
mpeg_min_16:
        /*0018*/ 	.byte	0x00, 0x04, 0x00, 0x00, 0x00, 0x04, 0x00, 0x00
	.type		jpeg_max,@object
	.size		jpeg_max,(jpeg_max_16 - jpeg_max)
jpeg_max:
        /*0020*/ 	.byte	0xff, 0x00, 0x00, 0x00, 0xff, 0x00, 0x00, 0x00
	.type		jpeg_max_16,@object
	.size		jpeg_max_16,(mpeg_max - jpeg_max_16)
jpeg_max_16:
        /*0028*/ 	.byte	0xff, 0xff, 0x00, 0x00, 0xff, 0xff, 0x00, 0x00
	.type		mpeg_max,@object
	.size		mpeg_max,(mpeg_max_16 - mpeg_max)
mpeg_max:
        /*0030*/ 	.byte	0xeb, 0x00, 0x00, 0x00, 0xf0, 0x00, 0x00, 0x00
	.type		mpeg_max_16,@object
	.size		mpeg_max_16,(.L_5 - mpeg_max_16)
mpeg_max_16:
        /*0038*/ 	.byte	0xc0, 0x3a, 0x00, 0x00, 0x00, 0x3c, 0x00, 0x00
.L_5:


//--------------------- .nv.shared.reserved.0     --------------------------
	.section	.nv.shared.reserved.0,"aw",@nobits
	.weak		__nv_reservedSMEM_offset_0_alias
	.size		__nv_reservedSMEM_offset_0_alias, 0, 64
	.other		__nv_reservedSMEM_offset_0_alias,@"STO_CUDA_RESERVED_SHARED STV_DEFAULT"
__nv_reservedSMEM_offset_0_alias:
	.zero		0
	.zero		64


//--------------------- .nv.constant0.colorspace_convert_nv12_cuda --------------------------
	.section	.nv.constant0.colorspace_convert_nv12_cuda,"a",@progbits
	.sectionflags	@""
	.align	4
.nv.constant0.colorspace_convert_nv12_cuda:
	.zero		988


//--------------------- .nv.constant0.colorspace_convert_yuv_cuda_16 --------------------------
	.section	.nv.constant0.colorspace_convert_yuv_cuda_16,"a",@progbits
	.sectionflags	@""
	.align	4
.nv.constant0.colorspace_convert_yuv_cuda_16:
	.zero		1004


//--------------------- .nv.constant0.colorspace_convert_yuv_cuda --------------------------
	.section	.nv.constant0.colorspace_convert_yuv_cuda,"a",@progbits
	.sectionflags	@""
	.align	4
.nv.constant0.colorspace_convert_yuv_cuda:
	.zero		1004


//--------------------- .nv.constant0.colorspace_convert_cuda_16 --------------------------
	.section	.nv.constant0.colorspace_convert_cuda_16,"a",@progbits
	.sectionflags	@""
	.align	4
.nv.constant0.colorspace_convert_cuda_16:
	.zero		968


//--------------------- .nv.constant0.colorspace_convert_cuda --------------------------
	.section	.nv.constant0.colorspace_convert_cuda,"a",@progbits
	.sectionflags	@""
	.align	4
.nv.constant0.colorspace_convert_cuda:
	.zero		968


//--------------------- .nv.constant0.to_mpeg_cuda_16 --------------------------
	.section	.nv.constant0.to_mpeg_cuda_16,"a",@progbits
	.sectionflags	@""
	.align	4
.nv.constant0.to_mpeg_cuda_16:
	.zero		920


//--------------------- .nv.constant0.to_jpeg_cuda_16 --------------------------
	.section	.nv.constant0.to_jpeg_cuda_16,"a",@progbits
	.sectionflags	@""
	.align	4
.nv.constant0.to_jpeg_cuda_16:
	.zero		920


//--------------------- .nv.constant0.to_mpeg_cuda --------------------------
	.section	.nv.constant0.to_mpeg_cuda,"a",@progbits
	.sectionflags	@""
	.align	4
.nv.constant0.to_mpeg_cuda:
	.zero		920


//--------------------- .nv.constant0.to_jpeg_cuda --------------------------
	.section	.nv.constant0.to_jpeg_cuda,"a",@progbits
	.sectionflags	@""
	.align	4
.nv.constant0.to_jpeg_cuda:
	.zero		920


//--------------------- SYMBOLS --------------------------

	.type		.nv.reservedSmem.offset0,@object
	.size		.nv.reservedSmem.offset0,0x4
